	.target	sm_90a

	.elftype	@"ET_EXEC"


//--------------------- .note.nv.tkinfo           --------------------------
	.section	.note.nv.tkinfo,"",@"SHT_NOTE"
	.sectionflags	@"SHF_NOTE_NV_TKINFO"
	.tkinfo
        /*0018*/ 	.word	0x00000002
        /*0030*/ 	.string	""
        /*0030*/ 	.string	"ptxas"
        /*0030*/ 	.string	"Cuda compilation tools, release 13.0, V13.0.88"
        /*0030*/ 	.string	"Build cuda_13.0.r13.0/compiler.36424714_0"
        /*0030*/ 	.string	"-arch sm_90a -m 64 "



//--------------------- .note.nv.cuinfo           --------------------------
	.section	.note.nv.cuinfo,"",@"SHT_NOTE"
	.sectionflags	@"SHF_NOTE_NV_CUINFO"
        /*0018*/ 	.short	0x0002
        /*001a*/ 	.short	0x005a
        /*001c*/ 	.short	0x0082
	.zero		2


//--------------------- .nv.info                  --------------------------
	.section	.nv.info,"",@"SHT_CUDA_INFO"
	.align	4


	//----- nvinfo : EIATTR_REGCOUNT
	.align		4
        /*0000*/ 	.byte	0x04, 0x2f
        /*0002*/ 	.short	(.L_12 - .L_11)
	.align		4
.L_11:
        /*0004*/ 	.word	index@(_ZN7cutlass13device_kernelINS_4gemm6kernel13GemmUniversalIN4cute5tupleIJiiiiEEENS1_10collective13CollectiveMmaINS1_37MainloopSm90TmaGmmaWarpSpecializedFP8ILi2ENS5_IJNS4_1CILi2EEENSA_ILi1EEESC_EEENS1_35KernelTmaWarpSpecializedCooperativeEEENS5_IJNSA_ILi128EEENSA_ILi240EEENSA_ILi256EEEEEENS_12float_e4m3_tENS5_IJlSC_lEEESK_SL_NS4_8TiledMMAINS4_8MMA_AtomIJNS4_4SM904GMMA30MMA_64x16x32_F32E4M3E4M3_SS_TNILNSP_7ScaleInE1ELSR_1EEEEEENS4_6LayoutISD_NS5_IJSC_NSA_ILi0EEESV_EEEEENS5_IJNS4_10UnderscoreESY_SY_EEEEENS4_13SM90_TMA_LOADENS4_14ComposedLayoutINS4_7SwizzleILi3ELi4ELi3EEENS4_18smem_ptr_flag_bitsILi8EEENSU_INS5_IJNSA_ILi8EEESG_EEENS5_IJSG_SC_EEEEEEEvNS4_8identityENS4_23SM90_TMA_LOAD_MULTICASTES1B_vS1C_EENS_8epilogue10collective6detail29Sm90TmaWarpSpecializedAdapterINS1G_15DefaultEpilogueISK_SL_SL_NS1F_6thread17LinearCombinationISK_Li1EffLNS1K_9ScaleType4KindE0ELNS_15FloatRoundStyleE2ESK_EENS1_15EpilogueDefaultEEEEEvvEEEEvNT_6ParamsE)
        /*0008*/ 	.word	0x000000a8


	//----- nvinfo : EIATTR_FRAME_SIZE
	.align		4
.L_12:
        /*000c*/ 	.byte	0x04, 0x11
        /*000e*/ 	.short	(.L_14 - .L_13)
	.align		4
.L_13:
        /*0010*/ 	.word	index@(_ZN7cutlass13device_kernelINS_4gemm6kernel13GemmUniversalIN4cute5tupleIJiiiiEEENS1_10collective13CollectiveMmaINS1_37MainloopSm90TmaGmmaWarpSpecializedFP8ILi2ENS5_IJNS4_1CILi2EEENSA_ILi1EEESC_EEENS1_35KernelTmaWarpSpecializedCooperativeEEENS5_IJNSA_ILi128EEENSA_ILi240EEENSA_ILi256EEEEEENS_12float_e4m3_tENS5_IJlSC_lEEESK_SL_NS4_8TiledMMAINS4_8MMA_AtomIJNS4_4SM904GMMA30MMA_64x16x32_F32E4M3E4M3_SS_TNILNSP_7ScaleInE1ELSR_1EEEEEENS4_6LayoutISD_NS5_IJSC_NSA_ILi0EEESV_EEEEENS5_IJNS4_10UnderscoreESY_SY_EEEEENS4_13SM90_TMA_LOADENS4_14ComposedLayoutINS4_7SwizzleILi3ELi4ELi3EEENS4_18smem_ptr_flag_bitsILi8EEENSU_INS5_IJNSA_ILi8EEESG_EEENS5_IJSG_SC_EEEEEEEvNS4_8identityENS4_23SM90_TMA_LOAD_MULTICASTES1B_vS1C_EENS_8epilogue10collective6detail29Sm90TmaWarpSpecializedAdapterINS1G_15DefaultEpilogueISK_SL_SL_NS1F_6thread17LinearCombinationISK_Li1EffLNS1K_9ScaleType4KindE0ELNS_15FloatRoundStyleE2ESK_EENS1_15EpilogueDefaultEEEEEvvEEEEvNT_6ParamsE)
        /*0014*/ 	.word	0x000000a0


	//----- nvinfo : EIATTR_MIN_STACK_SIZE
	.align		4
.L_14:
        /*0018*/ 	.byte	0x04, 0x12
        /*001a*/ 	.short	(.L_16 - .L_15)
	.align		4
.L_15:
        /*001c*/ 	.word	index@(_ZN7cutlass13device_kernelINS_4gemm6kernel13GemmUniversalIN4cute5tupleIJiiiiEEENS1_10collective13CollectiveMmaINS1_37MainloopSm90TmaGmmaWarpSpecializedFP8ILi2ENS5_IJNS4_1CILi2EEENSA_ILi1EEESC_EEENS1_35KernelTmaWarpSpecializedCooperativeEEENS5_IJNSA_ILi128EEENSA_ILi240EEENSA_ILi256EEEEEENS_12float_e4m3_tENS5_IJlSC_lEEESK_SL_NS4_8TiledMMAINS4_8MMA_AtomIJNS4_4SM904GMMA30MMA_64x16x32_F32E4M3E4M3_SS_TNILNSP_7ScaleInE1ELSR_1EEEEEENS4_6LayoutISD_NS5_IJSC_NSA_ILi0EEESV_EEEEENS5_IJNS4_10UnderscoreESY_SY_EEEEENS4_13SM90_TMA_LOADENS4_14ComposedLayoutINS4_7SwizzleILi3ELi4ELi3EEENS4_18smem_ptr_flag_bitsILi8EEENSU_INS5_IJNSA_ILi8EEESG_EEENS5_IJSG_SC_EEEEEEEvNS4_8identityENS4_23SM90_TMA_LOAD_MULTICASTES1B_vS1C_EENS_8epilogue10collective6detail29Sm90TmaWarpSpecializedAdapterINS1G_15DefaultEpilogueISK_SL_SL_NS1F_6thread17LinearCombinationISK_Li1EffLNS1K_9ScaleType4KindE0ELNS_15FloatRoundStyleE2ESK_EENS1_15EpilogueDefaultEEEEEvvEEEEvNT_6ParamsE)
        /*0020*/ 	.word	0x000000a0
.L_16:


//--------------------- .nv.compat                --------------------------
	.section	.nv.compat,"",@"SHT_CUDA_COMPAT_INFO"
	.align	4
        /*0000*/ 	.byte	0x02, 0x09, 0x01, 0x00, 0x02, 0x02, 0x04, 0x00, 0x02, 0x05, 0x05, 0x00, 0x03, 0x07, 0x01, 0x01
        /*0010*/ 	.byte	0x02, 0x03, 0x01, 0x00, 0x02, 0x06, 0x01, 0x00, 0x04, 0x0b, 0x08, 0x00, 0x00, 0x00, 0x00, 0x00
        /*0020*/ 	.byte	0x00, 0x00, 0x00, 0x00


//--------------------- .nv.info._ZN7cutlass13device_kernelINS_4gemm6kernel13GemmUniversalIN4cute5tupleIJiiiiEEENS1_10collective13CollectiveMmaINS1_37MainloopSm90TmaGmmaWarpSpecializedFP8ILi2ENS5_IJNS4_1CILi2EEENSA_ILi1EEESC_EEENS1_35KernelTmaWarpSpecializedCooperativeEEENS5_IJNSA_ILi128EEENSA_ILi240EEENSA_ILi256EEEEEENS_12float_e4m3_tENS5_IJlSC_lEEESK_SL_NS4_8TiledMMAINS4_8MMA_AtomIJNS4_4SM904GMMA30MMA_64x16x32_F32E4M3E4M3_SS_TNILNSP_7ScaleInE1ELSR_1EEEEEENS4_6LayoutISD_NS5_IJSC_NSA_ILi0EEESV_EEEEENS5_IJNS4_10UnderscoreESY_SY_EEEEENS4_13SM90_TMA_LOADENS4_14ComposedLayoutINS4_7SwizzleILi3ELi4ELi3EEENS4_18smem_ptr_flag_bitsILi8EEENSU_INS5_IJNSA_ILi8EEESG_EEENS5_IJSG_SC_EEEEEEEvNS4_8identityENS4_23SM90_TMA_LOAD_MULTICASTES1B_vS1C_EENS_8epilogue10collective6detail29Sm90TmaWarpSpecializedAdapterINS1G_15DefaultEpilogueISK_SL_SL_NS1F_6thread17LinearCombinationISK_Li1EffLNS1K_9ScaleType4KindE0ELNS_15FloatRoundStyleE2ESK_EENS1_15EpilogueDefaultEEEEEvvEEEEvNT_6ParamsE --------------------------
	.section	.nv.info._ZN7cutlass13device_kernelINS_4gemm6kernel13GemmUniversalIN4cute5tupleIJiiiiEEENS1_10collective13CollectiveMmaINS1_37MainloopSm90TmaGmmaWarpSpecializedFP8ILi2ENS5_IJNS4_1CILi2EEENSA_ILi1EEESC_EEENS1_35KernelTmaWarpSpecializedCooperativeEEENS5_IJNSA_ILi128EEENSA_ILi240EEENSA_ILi256EEEEEENS_12float_e4m3_tENS5_IJlSC_lEEESK_SL_NS4_8TiledMMAINS4_8MMA_AtomIJNS4_4SM904GMMA30MMA_64x16x32_F32E4M3E4M3_SS_TNILNSP_7ScaleInE1ELSR_1EEEEEENS4_6LayoutISD_NS5_IJSC_NSA_ILi0EEESV_EEEEENS5_IJNS4_10UnderscoreESY_SY_EEEEENS4_13SM90_TMA_LOADENS4_14ComposedLayoutINS4_7SwizzleILi3ELi4ELi3EEENS4_18smem_ptr_flag_bitsILi8EEENSU_INS5_IJNSA_ILi8EEESG_EEENS5_IJSG_SC_EEEEEEEvNS4_8identityENS4_23SM90_TMA_LOAD_MULTICASTES1B_vS1C_EENS_8epilogue10collective6detail29Sm90TmaWarpSpecializedAdapterINS1G_15DefaultEpilogueISK_SL_SL_NS1F_6thread17LinearCombinationISK_Li1EffLNS1K_9ScaleType4KindE0ELNS_15FloatRoundStyleE2ESK_EENS1_15EpilogueDefaultEEEEEvvEEEEvNT_6ParamsE,"",@"SHT_CUDA_INFO"
	.sectionflags	@""
	.align	4


	//----- nvinfo : EIATTR_CUDA_API_VERSION
	.align		4
        /*0000*/ 	.byte	0x04, 0x37
        /*0002*/ 	.short	(.L_18 - .L_17)
.L_17:
        /*0004*/ 	.word	0x00000082


	//----- nvinfo : EIATTR_KPARAM_INFO
	.align		4
.L_18:
        /*0008*/ 	.byte	0x04, 0x17
        /*000a*/ 	.short	(.L_20 - .L_19)
.L_19:
        /*000c*/ 	.word	0x00000000
        /*0010*/ 	.short	0x0000
        /*0012*/ 	.short	0x0070
        /*0014*/ 	.byte	0x00, 0xf0, 0x01, 0x10


	//----- nvinfo : EIATTR_SPARSE_MMA_MASK
	.align		4
.L_20:
        /*0018*/ 	.byte	0x03, 0x50
        /*001a*/ 	.short	0x0000


	//----- nvinfo : EIATTR_MAXREG_COUNT
	.align		4
        /*001c*/ 	.byte	0x03, 0x1b
        /*001e*/ 	.short	0x00a8


	//----- nvinfo : EIATTR_NUM_BARRIERS
	.align		4
        /*0020*/ 	.byte	0x02, 0x4c
        /*0022*/ 	.byte	0x01
	.zero		1


	//----- nvinfo : EIATTR_ANNOTATIONS
	.align		4
        /*0024*/ 	.byte	0x04, 0x55
        /*0026*/ 	.short	(.L_22 - .L_21)


	//   ....[0]....
.L_21:
        /*0028*/ 	.word	0x00000001
        /*002c*/ 	.byte	0x50, 0x02, 0x00, 0x00, 0x01, 0x00, 0x00, 0x00, 0xf0, 0x06, 0x00, 0x00, 0x01, 0x00, 0x00, 0x00
        /* <DEDUP_REMOVED lines=142> */
        /*091c*/ 	.byte	0x40, 0x41, 0x01, 0x00


	//----- nvinfo : EIATTR_MERCURY_ISA_VERSION
	.align		4
.L_22:
        /*0920*/ 	.byte	0x03, 0x5f
        /*0922*/ 	.short	0x0101


	//----- nvinfo : EIATTR_INT_WARP_WIDE_INSTR_OFFSETS
	.align		4
        /*0924*/ 	.byte	0x04, 0x31
        /*0926*/ 	.short	(.L_24 - .L_23)


	//   ....[0]....
.L_23:
        /*0928*/ 	.word	0x00000530


	//   ....[1]....
        /*092c*/ 	.word	0x00000550


	//   ....[2]....
        /*0930*/ 	.word	0x000006c0


	//   ....[3]....
        /*0934*/ 	.word	0x000092a0


	//----- nvinfo : EIATTR_COOP_GROUP_MASK_REGIDS
	.align		4
.L_24:
        /*0938*/ 	.byte	0x04, 0x29
        /*093a*/ 	.short	(.L_26 - .L_25)


	//   ....[0]....
.L_25:
        /*093c*/ 	.word	0xffffffff


	//   ....[1]....
        /*0940*/ 	.word	0xffffffff


	//   ....[2]....
        /*0944*/ 	.word	0xffffffff


	//   ....[3]....
        /*0948*/ 	.word	0xffffffff


	//   ....[4]....
        /*094c*/ 	.word	0xffffffff


	//   ....[5]....
        /*0950*/ 	.word	0xffffffff


	//----- nvinfo : EIATTR_COOP_GROUP_INSTR_OFFSETS
	.align		4
.L_26:
        /*0954*/ 	.byte	0x04, 0x28
        /*0956*/ 	.short	(.L_28 - .L_27)


	//   ....[0]....
.L_27:
        /*0958*/ 	.word	0x00000070


	//   ....[1]....
        /*095c*/ 	.word	0x00000080


	//   ....[2]....
        /*0960*/ 	.word	0x000001b0


	//   ....[3]....
        /*0964*/ 	.word	0x000003a0


	//   ....[4]....
        /*0968*/ 	.word	0x00000820


	//   ....[5]....
        /*096c*/ 	.word	0x00001660


	//----- nvinfo : EIATTR_REG_RECONFIG
	.align		4
.L_28:
        /*0970*/ 	.byte	0x01, 0x54
	.zero		2


	//----- nvinfo : EIATTR_MBARRIER_INSTR_OFFSETS
	.align		4
        /*0974*/ 	.byte	0x04, 0x39
        /*0976*/ 	.short	(.L_30 - .L_29)


	//   ....[0]....
.L_29:
        /*0978*/ 	.word	0x00000340
        /*097c*/ 	.word	0x000000ff
        /*0980*/ 	.word	0x00000000
        /*0984*/ 	.short	0x0100
        /*0986*/ 	.byte	0x09
	.zero		1


	//   ....[1]....
        /*0988*/ 	.word	0x00000350
        /*098c*/ 	.word	0x000000ff
        /*0990*/ 	.word	0x00000010
        /*0994*/ 	.short	0x0100
        /*0996*/ 	.byte	0x09
	.zero		1


	//   ....[2]....
        /*0998*/ 	.word	0x00000360
        /*099c*/ 	.word	0x000000ff
        /*09a0*/ 	.word	0x00000008
        /*09a4*/ 	.short	0x0100
        /*09a6*/ 	.byte	0x09
	.zero		1


	//   ....[3]....
        /*09a8*/ 	.word	0x00000370
        /*09ac*/ 	.word	0x000000ff
        /*09b0*/ 	.word	0x00000018
        /*09b4*/ 	.short	0x0100
        /*09b6*/ 	.byte	0x09
	.zero		1


	//   ....[4]....
        /*09b8*/ 	.word	0x00000750
        /*09bc*/ 	.word	0x000000ff
        /*09c0*/ 	.word	0x00000030
        /*09c4*/ 	.short	0x0100
        /*09c6*/ 	.byte	0x06
	.zero		1


	//   ....[5]....
        /*09c8*/ 	.word	0x000007c0
        /*09cc*/ 	.word	0x000000ff
        /*09d0*/ 	.word	0x00000038
        /*09d4*/ 	.short	0x0100
        /*09d6*/ 	.byte	0x06
	.zero		1


	//   ....[6]....
        /*09d8*/ 	.word	0x00001e40
        /*09dc*/ 	.word	0x000000ff
        /*09e0*/ 	.word	0x00000000
        /*09e4*/ 	.short	0x010a
        /*09e6*/ 	.byte	0x06
	.zero		1


	//   ....[7]....
        /*09e8*/ 	.word	0x00001ea0
        /*09ec*/ 	.word	0x000000ff
        /*09f0*/ 	.word	0x00000000
        /*09f4*/ 	.short	0x010a
        /*09f6*/ 	.byte	0x06
	.zero		1


	//   ....[8]....
        /*09f8*/ 	.word	0x000052b0
        /*09fc*/ 	.word	0x000000ff
        /*0a00*/ 	.word	0x00000000
        /*0a04*/ 	.short	0x010a
        /*0a06*/ 	.byte	0x08
	.zero		1


	//   ....[9]....
        /*0a08*/ 	.word	0x000052f0
        /*0a0c*/ 	.word	0x000000ff
        /*0a10*/ 	.word	0x00000000
        /*0a14*/ 	.short	0x010a
        /*0a16*/ 	.byte	0x08
	.zero		1


	//   ....[10]....
        /*0a18*/ 	.word	0x00008400
        /*0a1c*/ 	.word	0x000000e4
        /*0a20*/ 	.word	0x00000000
        /*0a24*/ 	.short	0x0101
        /*0a26*/ 	.byte	0x3f
	.zero		1


	//   ....[11]....
        /*0a28*/ 	.word	0x00009340
        /*0a2c*/ 	.word	0x00000018
        /*0a30*/ 	.word	0x00000000
        /*0a34*/ 	.short	0x0101
        /*0a36*/ 	.byte	0x3f
	.zero		1


	//   ....[12]....
        /*0a38*/ 	.word	0x00013390
        /*0a3c*/ 	.word	0x0000000f
        /*0a40*/ 	.word	0x00000010
        /*0a44*/ 	.short	0x010a
        /*0a46*/ 	.byte	0x3f
	.zero		1


	//   ....[13]....
        /*0a48*/ 	.word	0x00013820
        /*0a4c*/ 	.word	0x00000002
        /*0a50*/ 	.word	0x00000038
        /*0a54*/ 	.short	0x0101
        /*0a56*/ 	.byte	0x3f
	.zero		1


	//   ....[14]....
        /*0a58*/ 	.word	0x00013fb0
        /*0a5c*/ 	.word	0x00000005
        /*0a60*/ 	.word	0x00000000
        /*0a64*/ 	.short	0x010a
        /*0a66*/ 	.byte	0x3f
	.zero		1


	//   ....[15]....
        /*0a68*/ 	.word	0x00014030
        /*0a6c*/ 	.word	0x00000003
        /*0a70*/ 	.word	0x00000000
        /*0a74*/ 	.short	0x010a
        /*0a76*/ 	.byte	0x3f
	.zero		1


	//   ....[16]....
        /*0a78*/ 	.word	0x000140a0
        /*0a7c*/ 	.word	0x00000003
        /*0a80*/ 	.word	0x00000000
        /*0a84*/ 	.short	0x010a
        /*0a86*/ 	.byte	0x3f
	.zero		1


	//   ....[17]....
        /*0a88*/ 	.word	0x00014110
        /*0a8c*/ 	.word	0x00000000
        /*0a90*/ 	.word	0x00000000
        /*0a94*/ 	.short	0x010a
        /*0a96*/ 	.byte	0x3f
	.zero		1


	//   ....[18]....
        /*0a98*/ 	.word	0x000141f0
        /*0a9c*/ 	.word	0x0000000f
        /*0aa0*/ 	.word	0x00000010
        /*0aa4*/ 	.short	0x010a
        /*0aa6*/ 	.byte	0x3f
	.zero		1


	//   ....[19]....
        /*0aa8*/ 	.word	0x000142c0
        /*0aac*/ 	.word	0x00000005
        /*0ab0*/ 	.word	0x00000000
        /*0ab4*/ 	.short	0x010a
        /*0ab6*/ 	.byte	0x3f
	.zero		1


	//----- nvinfo : EIATTR_NUM_MBARRIERS
	.align		4
.L_30:
        /*0ab8*/ 	.byte	0x03, 0x38
        /*0aba*/ 	.short	0x0006


	//----- nvinfo : EIATTR_EXIT_INSTR_OFFSETS
	.align		4
        /*0abc*/ 	.byte	0x04, 0x1c
        /*0abe*/ 	.short	(.L_32 - .L_31)


	//   ....[0]....
.L_31:
        /*0ac0*/ 	.word	0x000009b0


	//   ....[1]....
        /*0ac4*/ 	.word	0x00001280


	//   ....[2]....
        /*0ac8*/ 	.word	0x00012a70


	//   ....[3]....
        /*0acc*/ 	.word	0x00013000


	//   ....[4]....
        /*0ad0*/ 	.word	0x00014080


	//----- nvinfo : EIATTR_MAX_THREADS
	.align		4
.L_32:
        /*0ad4*/ 	.byte	0x04, 0x05
        /*0ad6*/ 	.short	(.L_34 - .L_33)
.L_33:
        /*0ad8*/ 	.word	0x00000180
        /*0adc*/ 	.word	0x00000001
        /*0ae0*/ 	.word	0x00000001


	//----- nvinfo : EIATTR_CRS_STACK_SIZE
	.align		4
.L_34:
        /*0ae4*/ 	.byte	0x04, 0x1e
        /*0ae6*/ 	.short	(.L_36 - .L_35)
.L_35:
        /*0ae8*/ 	.word	0x00000000


	//----- nvinfo : EIATTR_CBANK_PARAM_SIZE
	.align		4
.L_36:
        /*0aec*/ 	.byte	0x03, 0x19
        /*0aee*/ 	.short	0x0470


	//----- nvinfo : EIATTR_PARAM_CBANK
	.align		4
        /*0af0*/ 	.byte	0x04, 0x0a
        /*0af2*/ 	.short	(.L_38 - .L_37)
	.align		4
.L_37:
        /*0af4*/ 	.word	index@(.nv.constant0._ZN7cutlass13device_kernelINS_4gemm6kernel13GemmUniversalIN4cute5tupleIJiiiiEEENS1_10collective13CollectiveMmaINS1_37MainloopSm90TmaGmmaWarpSpecializedFP8ILi2ENS5_IJNS4_1CILi2EEENSA_ILi1EEESC_EEENS1_35KernelTmaWarpSpecializedCooperativeEEENS5_IJNSA_ILi128EEENSA_ILi240EEENSA_ILi256EEEEEENS_12float_e4m3_tENS5_IJlSC_lEEESK_SL_NS4_8TiledMMAINS4_8MMA_AtomIJNS4_4SM904GMMA30MMA_64x16x32_F32E4M3E4M3_SS_TNILNSP_7ScaleInE1ELSR_1EEEEEENS4_6LayoutISD_NS5_IJSC_NSA_ILi0EEESV_EEEEENS5_IJNS4_10UnderscoreESY_SY_EEEEENS4_13SM90_TMA_LOADENS4_14ComposedLayoutINS4_7SwizzleILi3ELi4ELi3EEENS4_18smem_ptr_flag_bitsILi8EEENSU_INS5_IJNSA_ILi8EEESG_EEENS5_IJSG_SC_EEEEEEEvNS4_8identityENS4_23SM90_TMA_LOAD_MULTICASTES1B_vS1C_EENS_8epilogue10collective6detail29Sm90TmaWarpSpecializedAdapterINS1G_15DefaultEpilogueISK_SL_SL_NS1F_6thread17LinearCombinationISK_Li1EffLNS1K_9ScaleType4KindE0ELNS_15FloatRoundStyleE2ESK_EENS1_15EpilogueDefaultEEEEEvvEEEEvNT_6ParamsE)
        /*0af8*/ 	.short	0x0210
        /*0afa*/ 	.short	0x0470


	//----- nvinfo : EIATTR_SW_WAR
	.align		4
.L_38:
        /*0afc*/ 	.byte	0x04, 0x36
        /*0afe*/ 	.short	(.L_40 - .L_39)
.L_39:
        /*0b00*/ 	.word	0x00000008
.L_40:


//--------------------- .nv.callgraph             --------------------------
	.section	.nv.callgraph,"",@"SHT_CUDA_CALLGRAPH"
	.align	4
	.sectionentsize	8
	.align		4
        /*0000*/ 	.word	0x00000000
	.align		4
        /*0004*/ 	.word	0xffffffff
	.align		4
        /*0008*/ 	.word	0x00000000
	.align		4
        /*000c*/ 	.word	0xfffffffe
	.align		4
        /*0010*/ 	.word	0x00000000
	.align		4
        /*0014*/ 	.word	0xfffffffd
	.align		4
        /*0018*/ 	.word	0x00000000
	.align		4
        /*001c*/ 	.word	0xfffffffc


//--------------------- .nv.constant4             --------------------------
	.section	.nv.constant4,"a",@progbits
	.align	8
	.align		8
.nv.constant4:
        /*0000*/ 	.dword	_ZN40_INTERNAL_53dc084f_4_k_cu_a40794fd_169924cuda3std3__45__cpo5beginE
	.align		8
        /*0008*/ 	.dword	_ZN40_INTERNAL_53dc084f_4_k_cu_a40794fd_169924cuda3std3__45__cpo3endE
	.align		8
        /*0010*/ 	.dword	_ZN40_INTERNAL_53dc084f_4_k_cu_a40794fd_169924cuda3std3__45__cpo6cbeginE
	.align		8
        /*0018*/ 	.dword	_ZN40_INTERNAL_53dc084f_4_k_cu_a40794fd_169924cuda3std3__45__cpo4cendE
	.align		8
        /*0020*/ 	.dword	_ZN40_INTERNAL_53dc084f_4_k_cu_a40794fd_169924cuda3std3__442_GLOBAL__N__53dc084f_4_k_cu_a40794fd_169926ignoreE
	.align		8
        /*0028*/ 	.dword	_ZN40_INTERNAL_53dc084f_4_k_cu_a40794fd_169924cuda3std3__419piecewise_constructE
	.align		8
        /*0030*/ 	.dword	_ZN40_INTERNAL_53dc084f_4_k_cu_a40794fd_169924cuda3std3__48in_placeE
	.align		8
        /*0038*/ 	.dword	_ZN40_INTERNAL_53dc084f_4_k_cu_a40794fd_169924cuda3std6ranges3__45__cpo4swapE
	.align		8
        /*0040*/ 	.dword	_ZN40_INTERNAL_53dc084f_4_k_cu_a40794fd_169924cuda3std6ranges3__45__cpo9iter_moveE
	.align		8
        /*0048*/ 	.dword	_ZN40_INTERNAL_53dc084f_4_k_cu_a40794fd_169924cute7productE
	.align		8
        /*0050*/ 	.dword	_ZN40_INTERNAL_53dc084f_4_k_cu_a40794fd_169924cute1_E


//--------------------- .text._ZN7cutlass13device_kernelINS_4gemm6kernel13GemmUniversalIN4cute5tupleIJiiiiEEENS1_10collective13CollectiveMmaINS1_37MainloopSm90TmaGmmaWarpSpecializedFP8ILi2ENS5_IJNS4_1CILi2EEENSA_ILi1EEESC_EEENS1_35KernelTmaWarpSpecializedCooperativeEEENS5_IJNSA_ILi128EEENSA_ILi240EEENSA_ILi256EEEEEENS_12float_e4m3_tENS5_IJlSC_lEEESK_SL_NS4_8TiledMMAINS4_8MMA_AtomIJNS4_4SM904GMMA30MMA_64x16x32_F32E4M3E4M3_SS_TNILNSP_7ScaleInE1ELSR_1EEEEEENS4_6LayoutISD_NS5_IJSC_NSA_ILi0EEESV_EEEEENS5_IJNS4_10UnderscoreESY_SY_EEEEENS4_13SM90_TMA_LOADENS4_14ComposedLayoutINS4_7SwizzleILi3ELi4ELi3EEENS4_18smem_ptr_flag_bitsILi8EEENSU_INS5_IJNSA_ILi8EEESG_EEENS5_IJSG_SC_EEEEEEEvNS4_8identityENS4_23SM90_TMA_LOAD_MULTICASTES1B_vS1C_EENS_8epilogue10collective6detail29Sm90TmaWarpSpecializedAdapterINS1G_15DefaultEpilogueISK_SL_SL_NS1F_6thread17LinearCombinationISK_Li1EffLNS1K_9ScaleType4KindE0ELNS_15FloatRoundStyleE2ESK_EENS1_15EpilogueDefaultEEEEEvvEEEEvNT_6ParamsE --------------------------
	.section	.text._ZN7cutlass13device_kernelINS_4gemm6kernel13GemmUniversalIN4cute5tupleIJiiiiEEENS1_10collective13CollectiveMmaINS1_37MainloopSm90TmaGmmaWarpSpecializedFP8ILi2ENS5_IJNS4_1CILi2EEENSA_ILi1EEESC_EEENS1_35KernelTmaWarpSpecializedCooperativeEEENS5_IJNSA_ILi128EEENSA_ILi240EEENSA_ILi256EEEEEENS_12float_e4m3_tENS5_IJlSC_lEEESK_SL_NS4_8TiledMMAINS4_8MMA_AtomIJNS4_4SM904GMMA30MMA_64x16x32_F32E4M3E4M3_SS_TNILNSP_7ScaleInE1ELSR_1EEEEEENS4_6LayoutISD_NS5_IJSC_NSA_ILi0EEESV_EEEEENS5_IJNS4_10UnderscoreESY_SY_EEEEENS4_13SM90_TMA_LOADENS4_14ComposedLayoutINS4_7SwizzleILi3ELi4ELi3EEENS4_18smem_ptr_flag_bitsILi8EEENSU_INS5_IJNSA_ILi8EEESG_EEENS5_IJSG_SC_EEEEEEEvNS4_8identityENS4_23SM90_TMA_LOAD_MULTICASTES1B_vS1C_EENS_8epilogue10collective6detail29Sm90TmaWarpSpecializedAdapterINS1G_15DefaultEpilogueISK_SL_SL_NS1F_6thread17LinearCombinationISK_Li1EffLNS1K_9ScaleType4KindE0ELNS_15FloatRoundStyleE2ESK_EENS1_15EpilogueDefaultEEEEEvvEEEEvNT_6ParamsE,"ax",@progbits
	.align	128
.text._ZN7cutlass13device_kernelINS_4gemm6kernel13GemmUniversalIN4cute5tupleIJiiiiEEENS1_10collective13CollectiveMmaINS1_37MainloopSm90TmaGmmaWarpSpecializedFP8ILi2ENS5_IJNS4_1CILi2EEENSA_ILi1EEESC_EEENS1_35KernelTmaWarpSpecializedCooperativeEEENS5_IJNSA_ILi128EEENSA_ILi240EEENSA_ILi256EEEEEENS_12float_e4m3_tENS5_IJlSC_lEEESK_SL_NS4_8TiledMMAINS4_8MMA_AtomIJNS4_4SM904GMMA30MMA_64x16x32_F32E4M3E4M3_SS_TNILNSP_7ScaleInE1ELSR_1EEEEEENS4_6LayoutISD_NS5_IJSC_NSA_ILi0EEESV_EEEEENS5_IJNS4_10UnderscoreESY_SY_EEEEENS4_13SM90_TMA_LOADENS4_14ComposedLayoutINS4_7SwizzleILi3ELi4ELi3EEENS4_18smem_ptr_flag_bitsILi8EEENSU_INS5_IJNSA_ILi8EEESG_EEENS5_IJSG_SC_EEEEEEEvNS4_8identityENS4_23SM90_TMA_LOAD_MULTICASTES1B_vS1C_EENS_8epilogue10collective6detail29Sm90TmaWarpSpecializedAdapterINS1G_15DefaultEpilogueISK_SL_SL_NS1F_6thread17LinearCombinationISK_Li1EffLNS1K_9ScaleType4KindE0ELNS_15FloatRoundStyleE2ESK_EENS1_15EpilogueDefaultEEEEEvvEEEEvNT_6ParamsE:
        .type           _ZN7cutlass13device_kernelINS_4gemm6kernel13GemmUniversalIN4cute5tupleIJiiiiEEENS1_10collective13CollectiveMmaINS1_37MainloopSm90TmaGmmaWarpSpecializedFP8ILi2ENS5_IJNS4_1CILi2EEENSA_ILi1EEESC_EEENS1_35KernelTmaWarpSpecializedCooperativeEEENS5_IJNSA_ILi128EEENSA_ILi240EEENSA_ILi256EEEEEENS_12float_e4m3_tENS5_IJlSC_lEEESK_SL_NS4_8TiledMMAINS4_8MMA_AtomIJNS4_4SM904GMMA30MMA_64x16x32_F32E4M3E4M3_SS_TNILNSP_7ScaleInE1ELSR_1EEEEEENS4_6LayoutISD_NS5_IJSC_NSA_ILi0EEESV_EEEEENS5_IJNS4_10UnderscoreESY_SY_EEEEENS4_13SM90_TMA_LOADENS4_14ComposedLayoutINS4_7SwizzleILi3ELi4ELi3EEENS4_18smem_ptr_flag_bitsILi8EEENSU_INS5_IJNSA_ILi8EEESG_EEENS5_IJSG_SC_EEEEEEEvNS4_8identityENS4_23SM90_TMA_LOAD_MULTICASTES1B_vS1C_EENS_8epilogue10collective6detail29Sm90TmaWarpSpecializedAdapterINS1G_15DefaultEpilogueISK_SL_SL_NS1F_6thread17LinearCombinationISK_Li1EffLNS1K_9ScaleType4KindE0ELNS_15FloatRoundStyleE2ESK_EENS1_15EpilogueDefaultEEEEEvvEEEEvNT_6ParamsE,@function
        .size           _ZN7cutlass13device_kernelINS_4gemm6kernel13GemmUniversalIN4cute5tupleIJiiiiEEENS1_10collective13CollectiveMmaINS1_37MainloopSm90TmaGmmaWarpSpecializedFP8ILi2ENS5_IJNS4_1CILi2EEENSA_ILi1EEESC_EEENS1_35KernelTmaWarpSpecializedCooperativeEEENS5_IJNSA_ILi128EEENSA_ILi240EEENSA_ILi256EEEEEENS_12float_e4m3_tENS5_IJlSC_lEEESK_SL_NS4_8TiledMMAINS4_8MMA_AtomIJNS4_4SM904GMMA30MMA_64x16x32_F32E4M3E4M3_SS_TNILNSP_7ScaleInE1ELSR_1EEEEEENS4_6LayoutISD_NS5_IJSC_NSA_ILi0EEESV_EEEEENS5_IJNS4_10UnderscoreESY_SY_EEEEENS4_13SM90_TMA_LOADENS4_14ComposedLayoutINS4_7SwizzleILi3ELi4ELi3EEENS4_18smem_ptr_flag_bitsILi8EEENSU_INS5_IJNSA_ILi8EEESG_EEENS5_IJSG_SC_EEEEEEEvNS4_8identityENS4_23SM90_TMA_LOAD_MULTICASTES1B_vS1C_EENS_8epilogue10collective6detail29Sm90TmaWarpSpecializedAdapterINS1G_15DefaultEpilogueISK_SL_SL_NS1F_6thread17LinearCombinationISK_Li1EffLNS1K_9ScaleType4KindE0ELNS_15FloatRoundStyleE2ESK_EENS1_15EpilogueDefaultEEEEEvvEEEEvNT_6ParamsE,(.L_x_312 - _ZN7cutlass13device_kernelINS_4gemm6kernel13GemmUniversalIN4cute5tupleIJiiiiEEENS1_10collective13CollectiveMmaINS1_37MainloopSm90TmaGmmaWarpSpecializedFP8ILi2ENS5_IJNS4_1CILi2EEENSA_ILi1EEESC_EEENS1_35KernelTmaWarpSpecializedCooperativeEEENS5_IJNSA_ILi128EEENSA_ILi240EEENSA_ILi256EEEEEENS_12float_e4m3_tENS5_IJlSC_lEEESK_SL_NS4_8TiledMMAINS4_8MMA_AtomIJNS4_4SM904GMMA30MMA_64x16x32_F32E4M3E4M3_SS_TNILNSP_7ScaleInE1ELSR_1EEEEEENS4_6LayoutISD_NS5_IJSC_NSA_ILi0EEESV_EEEEENS5_IJNS4_10UnderscoreESY_SY_EEEEENS4_13SM90_TMA_LOADENS4_14ComposedLayoutINS4_7SwizzleILi3ELi4ELi3EEENS4_18smem_ptr_flag_bitsILi8EEENSU_INS5_IJNSA_ILi8EEESG_EEENS5_IJSG_SC_EEEEEEEvNS4_8identityENS4_23SM90_TMA_LOAD_MULTICASTES1B_vS1C_EENS_8epilogue10collective6detail29Sm90TmaWarpSpecializedAdapterINS1G_15DefaultEpilogueISK_SL_SL_NS1F_6thread17LinearCombinationISK_Li1EffLNS1K_9ScaleType4KindE0ELNS_15FloatRoundStyleE2ESK_EENS1_15EpilogueDefaultEEEEEvvEEEEvNT_6ParamsE)
        .other          _ZN7cutlass13device_kernelINS_4gemm6kernel13GemmUniversalIN4cute5tupleIJiiiiEEENS1_10collective13CollectiveMmaINS1_37MainloopSm90TmaGmmaWarpSpecializedFP8ILi2ENS5_IJNS4_1CILi2EEENSA_ILi1EEESC_EEENS1_35KernelTmaWarpSpecializedCooperativeEEENS5_IJNSA_ILi128EEENSA_ILi240EEENSA_ILi256EEEEEENS_12float_e4m3_tENS5_IJlSC_lEEESK_SL_NS4_8TiledMMAINS4_8MMA_AtomIJNS4_4SM904GMMA30MMA_64x16x32_F32E4M3E4M3_SS_TNILNSP_7ScaleInE1ELSR_1EEEEEENS4_6LayoutISD_NS5_IJSC_NSA_ILi0EEESV_EEEEENS5_IJNS4_10UnderscoreESY_SY_EEEEENS4_13SM90_TMA_LOADENS4_14ComposedLayoutINS4_7SwizzleILi3ELi4ELi3EEENS4_18smem_ptr_flag_bitsILi8EEENSU_INS5_IJNSA_ILi8EEESG_EEENS5_IJSG_SC_EEEEEEEvNS4_8identityENS4_23SM90_TMA_LOAD_MULTICASTES1B_vS1C_EENS_8epilogue10collective6detail29Sm90TmaWarpSpecializedAdapterINS1G_15DefaultEpilogueISK_SL_SL_NS1F_6thread17LinearCombinationISK_Li1EffLNS1K_9ScaleType4KindE0ELNS_15FloatRoundStyleE2ESK_EENS1_15EpilogueDefaultEEEEEvvEEEEvNT_6ParamsE,@"STO_CUDA_ENTRY STV_DEFAULT"
_ZN7cutlass13device_kernelINS_4gemm6kernel13GemmUniversalIN4cute5tupleIJiiiiEEENS1_10collective13CollectiveMmaINS1_37MainloopSm90TmaGmmaWarpSpecializedFP8ILi2ENS5_IJNS4_1CILi2EEENSA_ILi1EEESC_EEENS1_35KernelTmaWarpSpecializedCooperativeEEENS5_IJNSA_ILi128EEENSA_ILi240EEENSA_ILi256EEEEEENS_12float_e4m3_tENS5_IJlSC_lEEESK_SL_NS4_8TiledMMAINS4_8MMA_AtomIJNS4_4SM904GMMA30MMA_64x16x32_F32E4M3E4M3_SS_TNILNSP_7ScaleInE1ELSR_1EEEEEENS4_6LayoutISD_NS5_IJSC_NSA_ILi0EEESV_EEEEENS5_IJNS4_10UnderscoreESY_SY_EEEEENS4_13SM90_TMA_LOADENS4_14ComposedLayoutINS4_7SwizzleILi3ELi4ELi3EEENS4_18smem_ptr_flag_bitsILi8EEENSU_INS5_IJNSA_ILi8EEESG_EEENS5_IJSG_SC_EEEEEEEvNS4_8identityENS4_23SM90_TMA_LOAD_MULTICASTES1B_vS1C_EENS_8epilogue10collective6detail29Sm90TmaWarpSpecializedAdapterINS1G_15DefaultEpilogueISK_SL_SL_NS1F_6thread17LinearCombinationISK_Li1EffLNS1K_9ScaleType4KindE0ELNS_15FloatRoundStyleE2ESK_EENS1_15EpilogueDefaultEEEEEvvEEEEvNT_6ParamsE:
[----:B------:R-:W0:Y:S02]  /*0000*/  LDC R1, c[0x0][0x28] ;  /* 0x00000a00ff017b82 */ /* 0x000e240000000800 */
[----:B0-----:R-:W-:Y:S01]  /*0010*/  VIADD R1, R1, 0xffffff60 ;  /* 0xffffff6001017836 */ /* 0x001fe20000000000 */
[----:B------:R-:W0:Y:S01]  /*0020*/  S2R R4, SR_TID.X ;  /* 0x0000000000047919 */ /* 0x000e220000002100 */
[----:B------:R-:W-:Y:S01]  /*0030*/  ELECT P0, URZ, PT ;  /* 0x00000000003f782f */ /* 0x000fe20003800000 */
[----:B------:R-:W-:Y:S01]  /*0040*/  BSSY B0, `(.L_x_0) ;  /* 0x0000015000007945 */ /* 0x000fe20003800000 */
[--C-:B0-----:R-:W-:Y:S02]  /*0050*/  SHF.R.U32.HI R0, RZ, 0x5, R4.reuse ;  /* 0x00000005ff007819 */ /* 0x101fe40000011604 */
[----:B------:R-:W-:-:S03]  /*0060*/  SHF.R.U32.HI R2, RZ, 0x7, R4 ;  /* 0x00000007ff027819 */ /* 0x000fc60000011604 */
[----:B------:R-:W0:Y:S04]  /*0070*/  SHFL.IDX PT, R3, R0, RZ, 0x1f ;  /* 0x00001fff00037589 */ /* 0x000e2800000e0000 */
[----:B------:R-:W1:Y:S01]  /*0080*/  SHFL.IDX PT, R2, R2, RZ, 0x1f ;  /* 0x00001fff02027589 */ /* 0x000e6200000e0000 */
[----:B0-----:R-:W-:Y:S02]  /*0090*/  R2UR UR4, R3 ;  /* 0x00000000030472ca */ /* 0x001fe400000e0000 */
[----:B-1----:R-:W-:-:S11]  /*00a0*/  R2UR UR6, R2 ;  /* 0x00000000020672ca */ /* 0x002fd600000e0000 */
[----:B------:R-:W-:Y:S02]  /*00b0*/  USHF.R.S32.HI UR5, URZ, 0x1f, UR4 ;  /* 0x0000001f3f057899 */ /* 0x000fe40008011404 */
[----:B------:R-:W-:Y:S02]  /*00c0*/  ISETP.NE.OR P0, PT, RZ, UR4, !P0 ;  /* 0x00000004ff007c0c */ /* 0x000fe4000c705670 */
[----:B------:R-:W-:-:S04]  /*00d0*/  ULEA.HI UR5, UR5, UR4, URZ, 0x2 ;  /* 0x0000000405057291 */ /* 0x000fc8000f8f103f */
[----:B------:R-:W-:-:S04]  /*00e0*/  ULOP3.LUT UR5, UR5, 0xfffffffc, URZ, 0xc0, !UPT ;  /* 0xfffffffc05057892 */ /* 0x000fc8000f8ec03f */
[----:B------:R-:W-:-:S03]  /*00f0*/  UIADD3 UR8, UR4, -UR5, URZ ;  /* 0x8000000504087290 */ /* 0x000fc6000fffe03f */
[----:B------:R-:W-:Y:S09]  /*0100*/  @P0 BRA `(.L_x_1) ;  /* 0x0000000000200947 */ /* 0x000ff20003800000 */
[----:B------:R-:W-:Y:S02]  /*0110*/  ULDC.64 UR4, c[0x0][0x198] ;  /* 0x0000660000047ab9 */ /* 0x000fe40000000a00 */
[----:B------:R-:W-:Y:S02]  /*0120*/  UIADD3 UR10, UP0, UR4, 0xf0, URZ ;  /* 0x000000f0040a7890 */ /* 0x000fe4000ff1e03f */
[----:B------:R-:W-:Y:S02]  /*0130*/  UIADD3 UR4, UP1, UR4, 0x1f0, URZ ;  /* 0x000001f004047890 */ /* 0x000fe4000ff3e03f */
[----:B------:R-:W-:Y:S02]  /*0140*/  UIADD3.X UR11, URZ, UR5, URZ, UP0, !UPT ;  /* 0x000000053f0b7290 */ /* 0x000fe400087fe43f */
[----:B------:R-:W-:-:S07]  /*0150*/  UIADD3.X UR5, URZ, UR5, URZ, UP1, !UPT ;  /* 0x000000053f057290 */ /* 0x000fce0008ffe43f */
[----:B------:R0:W-:Y:S02]  /*0160*/  UTMACCTL.PF [UR10] ;  /* 0x000000000a0079b9 */ /* 0x0001e40008040000 */
[----:B------:R0:W-:Y:S02]  /*0170*/  UTMACCTL.PF [UR4] ;  /* 0x00000000040079b9 */ /* 0x0001e40008040000 */
[----:B0-----:R-:W-:Y:S01]  /*0180*/  NOP ;  /* 0x0000000000007918 */ /* 0x001fe20000000000 */
.L_x_1:
[----:B------:R-:W-:Y:S05]  /*0190*/  BSYNC B0 ;  /* 0x0000000000007941 */ /* 0x000fea0003800000 */
.L_x_0:
[----:B------:R-:W-:Y:S01]  /*01a0*/  UISETP.NE.AND UP0, UPT, UR8, 0x3, UPT ;  /* 0x000000030800788c */ /* 0x000fe2000bf05270 */
[----:B------:R-:W0:Y:S01]  /*01b0*/  SHFL.IDX PT, R3, R0, RZ, 0x1f ;  /* 0x00001fff00037589 */ /* 0x000e2200000e0000 */
[----:B------:R-:W-:Y:S02]  /*01c0*/  UIADD3 UR10, UR6, -0x1, URZ ;  /* 0xffffffff060a7890 */ /* 0x000fe4000fffe03f */
[----:B------:R-:W-:Y:S01]  /*01d0*/  ISETP.NE.AND P1, PT, RZ, UR6, PT ;  /* 0x00000006ff007c0c */ /* 0x000fe2000bf25270 */
[----:B------:R-:W-:Y:S02]  /*01e0*/  UISETP.EQ.OR UP0, UPT, UR8, URZ, !UP0 ;  /* 0x0000003f0800728c */ /* 0x000fe4000c702670 */
[----:B------:R-:W-:Y:S02]  /*01f0*/  UISETP.GE.U32.AND UP1, UPT, UR10, 0x2, UPT ;  /* 0x000000020a00788c */ /* 0x000fe4000bf26070 */
[----:B------:R-:W-:-:S04]  /*0200*/  UISETP.EQ.AND UP0, UPT, UR6, URZ, UP0 ;  /* 0x0000003f0600728c */ /* 0x000fc80008702270 */
[----:B------:R-:W-:-:S04]  /*0210*/  USEL UR4, URZ, 0x1, !UP0 ;  /* 0x000000013f047887 */ /* 0x000fc8000c000000 */
[----:B------:R-:W-:-:S06]  /*0220*/  USEL UR4, UR4, 0x2, UP1 ;  /* 0x0000000204047887 */ /* 0x000fcc0008800000 */
[----:B------:R-:W-:Y:S01]  /*0230*/  IMAD.U32 R2, RZ, RZ, UR4 ;  /* 0x00000004ff027e24 */ /* 0x000fe2000f8e00ff */
[----:B0-----:R-:W-:-:S04]  /*0240*/  ISETP.NE.AND P0, PT, R3, RZ, PT ;  /* 0x000000ff0300720c */ /* 0x001fc80003f05270 */
[----:B------:R0:W-:Y:S09]  /*0250*/  STL [R1+0x48], R2 ;  /* 0x0000480201007387 */ /* 0x0001f20000100800 */
[----:B0-----:R-:W-:Y:S05]  /*0260*/  @P0 BRA `(.L_x_2) ;  /* 0x0000000000480947 */ /* 0x001fea0003800000 */
[----:B------:R-:W0:Y:S01]  /*0270*/  S2UR UR9, SR_CgaCtaId ;  /* 0x00000000000979c3 */ /* 0x000e220000008800 */
[----:B------:R-:W-:Y:S01]  /*0280*/  UMOV UR4, 0x400 ;  /* 0x0000040000047882 */ /* 0x000fe20000000000 */
[----:B------:R-:W-:Y:S01]  /*0290*/  UMOV UR5, 0x1 ;  /* 0x0000000100057882 */ /* 0x000fe20000000000 */
[----:B------:R-:W-:Y:S01]  /*02a0*/  UMOV UR6, 0x4 ;  /* 0x0000000400067882 */ /* 0x000fe20000000000 */
[----:B------:R-:W-:Y:S01]  /*02b0*/  ELECT P0, URZ, PT ;  /* 0x00000000003f782f */ /* 0x000fe20003800000 */
[----:B------:R-:W-:-:S04]  /*02c0*/  UIADD3 UR6, -UR6, 0x100000, URZ ;  /* 0x0010000006067890 */ /* 0x000fc8000fffe13f */
[----:B------:R-:W-:Y:S02]  /*02d0*/  USHF.L.U32 UR7, UR6, 0xb, URZ ;  /* 0x0000000b06077899 */ /* 0x000fe4000800063f */
[----:B------:R-:W-:Y:S02]  /*02e0*/  USHF.L.U32 UR6, UR6, 0x1, URZ ;  /* 0x0000000106067899 */ /* 0x000fe4000800063f */
[----:B0-----:R-:W-:Y:S02]  /*02f0*/  ULEA UR9, UR9, UR4, 0x18 ;  /* 0x0000000409097291 */ /* 0x001fe4000f8ec03f */
[----:B------:R-:W-:-:S04]  /*0300*/  UIADD3 UR4, -UR5, 0x100000, URZ ;  /* 0x0010000005047890 */ /* 0x000fc8000fffe13f */
[----:B------:R-:W-:Y:S02]  /*0310*/  USHF.L.U32 UR5, UR4, 0xb, URZ ;  /* 0x0000000b04057899 */ /* 0x000fe4000800063f */
[----:B------:R-:W-:Y:S01]  /*0320*/  USHF.L.U32 UR4, UR4, 0x1, URZ ;  /* 0x0000000104047899 */ /* 0x000fe2000800063f */
[----:B------:R-:W0:Y:S11]  /*0330*/  FENCE.VIEW.ASYNC.S ;  /* 0x00000000000073c6 */ /* 0x000e360000000000 */
[----:B0-----:R0:W1:Y:S01]  /*0340*/  SYNCS.EXCH.64 URZ, [UR9], UR4 ;  /* 0x00000004093f75b2 */ /* 0x0010620008000100 */
[----:B------:R0:W2:Y:S01]  /*0350*/  SYNCS.EXCH.64 URZ, [UR9+0x10], UR6 ;  /* 0x00001006093f75b2 */ /* 0x0000a20008000100 */
[----:B------:R0:W3:Y:S01]  /*0360*/  SYNCS.EXCH.64 URZ, [UR9+0x8], UR4 ;  /* 0x00000804093f75b2 */ /* 0x0000e20008000100 */
[----:B------:R0:W4:Y:S01]  /*0370*/  SYNCS.EXCH.64 URZ, [UR9+0x18], UR6 ;  /* 0x00001806093f75b2 */ /* 0x0001220008000100 */
[----:B------:R-:W-:Y:S01]  /*0380*/  NOP ;  /* 0x0000000000007918 */ /* 0x000fe20000000000 */
.L_x_2:
[----:B------:R-:W-:Y:S01]  /*0390*/  SHF.R.S32.HI R2, RZ, 0x1f, R4 ;  /* 0x0000001fff027819 */ /* 0x000fe20000011404 */
[----:B------:R-:W5:Y:S01]  /*03a0*/  SHFL.IDX PT, R0, R0, RZ, 0x1f ;  /* 0x00001fff00007589 */ /* 0x000f6200000e0000 */
[----:B0-----:R-:W0:Y:S01]  /*03b0*/  S2UR UR9, SR_CTAID.X ;  /* 0x00000000000979c3 */ /* 0x001e220000002500 */
[----:B------:R-:W-:Y:S02]  /*03c0*/  ELECT P0, URZ, PT ;  /* 0x00000000003f782f */ /* 0x000fe40003800000 */
[----:B------:R-:W-:Y:S01]  /*03d0*/  LEA.HI R2, R2, R4, RZ, 0x7 ;  /* 0x0000000402027211 */ /* 0x000fe200078f38ff */
[----:B------:R-:W-:Y:S01]  /*03e0*/  ULDC UR4, c[0x0][0x150] ;  /* 0x0000540000047ab9 */ /* 0x000fe20000000800 */
[----:B------:R-:W-:Y:S01]  /*03f0*/  SHF.R.S32.HI R6, RZ, 0x1f, R3 ;  /* 0x0000001fff067819 */ /* 0x000fe20000011403 */
[----:B------:R-:W-:Y:S01]  /*0400*/  NOP ;  /* 0x0000000000007918 */ /* 0x000fe20000000000 */
[----:B------:R-:W-:Y:S01]  /*0410*/  LOP3.LUT R2, R2, 0xffffff80, RZ, 0xc0, !PT ;  /* 0xffffff8002027812 */ /* 0x000fe200078ec0ff */
[----:B------:R-:W-:Y:S01]  /*0420*/  NOP ;  /* 0x0000000000007918 */ /* 0x000fe20000000000 */
[----:B------:R-:W-:Y:S01]  /*0430*/  LEA.HI R6, R6, R3, RZ, 0x2 ;  /* 0x0000000306067211 */ /* 0x000fe200078f10ff */
[----:B------:R-:W1:Y:S02]  /*0440*/  LDC R8, c[0x0][0x144] ;  /* 0x00005100ff087b82 */ /* 0x000e640000000800 */
[----:B------:R-:W-:Y:S01]  /*0450*/  IMAD.IADD R4, R4, 0x1, -R2 ;  /* 0x0000000104047824 */ /* 0x000fe200078e0a02 */
[----:B------:R-:W-:Y:S01]  /*0460*/  LOP3.LUT R6, R6, 0x3ffffffc, RZ, 0xc0, !PT ;  /* 0x3ffffffc06067812 */ /* 0x000fe200078ec0ff */
[----:B------:R-:W2:Y:S03]  /*0470*/  S2R R2, SR_CTAID.Y ;  /* 0x0000000000027919 */ /* 0x000ea60000002600 */
[----:B------:R-:W-:Y:S01]  /*0480*/  SHF.R.S32.HI R5, RZ, 0x1f, R4 ;  /* 0x0000001fff057819 */ /* 0x000fe20000011404 */
[----:B------:R-:W-:Y:S01]  /*0490*/  IMAD.IADD R6, R3, 0x1, -R6 ;  /* 0x0000000103067824 */ /* 0x000fe200078e0a06 */
[----:B------:R-:W3:Y:S02]  /*04a0*/  LDC R11, c[0x0][0x148] ;  /* 0x00005200ff0b7b82 */ /* 0x000ee40000000800 */
[----:B------:R-:W-:-:S02]  /*04b0*/  LEA.HI R5, R5, R4, RZ, 0x3 ;  /* 0x0000000405057211 */ /* 0x000fc400078f18ff */
[----:B-----5:R-:W-:Y:S02]  /*04c0*/  ISETP.NE.OR P0, PT, R0, RZ, !P0 ;  /* 0x000000ff0000720c */ /* 0x020fe40004705670 */
[--C-:B------:R-:W-:Y:S02]  /*04d0*/  SHF.R.S32.HI R0, RZ, 0x3, R5.reuse ;  /* 0x00000003ff007819 */ /* 0x100fe40000011405 */
[----:B------:R-:W-:Y:S02]  /*04e0*/  SHF.R.S32.HI R5, RZ, 0x1f, R5 ;  /* 0x0000001fff057819 */ /* 0x000fe40000011405 */
[----:B0-----:R-:W-:Y:S02]  /*04f0*/  I2FP.F32.U32 R7, UR9 ;  /* 0x0000000900077c45 */ /* 0x001fe40008201000 */
[----:B------:R-:W-:-:S03]  /*0500*/  LEA.HI R5, R5, R0, RZ, 0x2 ;  /* 0x0000000005057211 */ /* 0x000fc600078f10ff */
[----:B------:R-:W-:Y:S01]  /*0510*/  FMUL R7, R7, UR4 ;  /* 0x0000000407077c20 */ /* 0x000fe20008400000 */
[----:B------:R-:W-:Y:S01]  /*0520*/  LOP3.LUT R5, R5, 0xfffffffc, RZ, 0xc0, !PT ;  /* 0xfffffffc05057812 */ /* 0x000fe200078ec0ff */
[----:B------:R-:W-:Y:S01]  /*0530*/  VOTEU.ALL UP0, P0 ;  /* 0x00000000003f7886 */ /* 0x000fe20000000000 */
[----:B------:R-:W-:Y:S01]  /*0540*/  ULDC UR4, c[0x0][0x154] ;  /* 0x0000550000047ab9 */ /* 0x000fe20000000800 */
[----:B------:R-:W-:Y:S02]  /*0550*/  VOTEU.ALL UP1, P0 ;  /* 0x00000000003f7886 */ /* 0x000fe40000020000 */
[----:B------:R-:W0:Y:S01]  /*0560*/  F2I.U32.TRUNC.NTZ R7, R7 ;  /* 0x0000000700077305 */ /* 0x000e22000020f000 */
[----:B------:R-:W-:Y:S01]  /*0570*/  IMAD.IADD R5, R0, 0x1, -R5 ;  /* 0x0000000100057824 */ /* 0x000fe200078e0a05 */
[----:B------:R-:W5:Y:S01]  /*0580*/  @!UP0 S2UR UR7, SR_CgaCtaId ;  /* 0x00000000000789c3 */ /* 0x000f620000008800 */
[----:B------:R-:W-:Y:S02]  /*0590*/  @!UP0 UMOV UR6, 0x400 ;  /* 0x0000040000068882 */ /* 0x000fe40000000000 */
[----:B------:R-:W-:Y:S01]  /*05a0*/  IMAD R5, R6, 0x4, R5 ;  /* 0x0000000406057824 */ /* 0x000fe200078e0205 */
[----:B--2---:R-:W-:-:S04]  /*05b0*/  I2FP.F32.U32 R9, R2 ;  /* 0x0000000200097245 */ /* 0x004fc80000201000 */
[----:B------:R-:W-:Y:S01]  /*05c0*/  LEA.HI R0, R5, R5, RZ, 0x1 ;  /* 0x0000000505007211 */ /* 0x000fe200078f08ff */
[----:B------:R-:W-:Y:S01]  /*05d0*/  FMUL R9, R9, UR4 ;  /* 0x0000000409097c20 */ /* 0x000fe20008400000 */
[----:B------:R-:W-:Y:S02]  /*05e0*/  UMOV UR4, 0x20 ;  /* 0x0000002000047882 */ /* 0x000fe40000000000 */
[----:B------:R-:W-:Y:S01]  /*05f0*/  LOP3.LUT R6, R0, 0xfffffffe, RZ, 0xc0, !PT ;  /* 0xfffffffe00067812 */ /* 0x000fe200078ec0ff */
[----:B0-----:R-:W-:Y:S01]  /*0600*/  IMAD.MOV R13, RZ, RZ, -R7 ;  /* 0x000000ffff0d7224 */ /* 0x001fe200078e0a07 */
[----:B------:R-:W-:-:S04]  /*0610*/  @!UP0 UIADD3 UR4, -UR4, 0x100000, URZ ;  /* 0x0010000004048890 */ /* 0x000fc8000fffe13f */
[----:B------:R-:W-:Y:S02]  /*0620*/  @!UP0 USHF.L.U32 UR5, UR4, 0xb, URZ ;  /* 0x0000000b04058899 */ /* 0x000fe4000800063f */
[----:B------:R-:W-:Y:S01]  /*0630*/  @!UP0 USHF.L.U32 UR4, UR4, 0x1, URZ ;  /* 0x0000000104048899 */ /* 0x000fe2000800063f */
[----:B------:R-:W0:Y:S01]  /*0640*/  F2I.U32.TRUNC.NTZ R9, R9 ;  /* 0x0000000900097305 */ /* 0x000e22000020f000 */
[----:B-1----:R-:W-:Y:S02]  /*0650*/  IMAD R0, R8, R13, UR9 ;  /* 0x0000000908007e24 */ /* 0x002fe4000f8e020d */
[C---:B------:R-:W-:Y:S02]  /*0660*/  IMAD.IADD R7, R5.reuse, 0x1, -R6 ;  /* 0x0000000105077824 */ /* 0x040fe400078e0a06 */
[----:B------:R-:W-:-:S03]  /*0670*/  IMAD.SHL.U32 R6, R5, 0x4, RZ ;  /* 0x0000000405067824 */ /* 0x000fc600078e00ff */
[----:B------:R-:W-:Y:S01]  /*0680*/  ISETP.NE.AND P2, PT, R7, R0, PT ;  /* 0x000000000700720c */ /* 0x000fe20003f45270 */
[----:B-----5:R-:W-:Y:S01]  /*0690*/  @!UP0 ULEA UR6, UR7, UR6, 0x18 ;  /* 0x0000000607068291 */ /* 0x020fe2000f8ec03f */
[----:B------:R-:W-:Y:S01]  /*06a0*/  LOP3.LUT R10, R5, 0xc, R6, 0x78, !PT ;  /* 0x0000000c050a7812 */ /* 0x000fe200078e7806 */
[----:B------:R-:W1:Y:S01]  /*06b0*/  LDC R7, c[0x0][0x140] ;  /* 0x00005000ff077b82 */ /* 0x000e620000000800 */
[----:B------:R-:W-:Y:S01]  /*06c0*/  VOTEU.ALL UP0, P0 ;  /* 0x00000000003f7886 */ /* 0x000fe20000000000 */
[----:B------:R-:W-:Y:S01]  /*06d0*/  LOP3.LUT P0, RZ, R4, 0x7, RZ, 0xc0, !PT ;  /* 0x0000000704ff7812 */ /* 0x000fe2000780c0ff */
[----:B0-----:R-:W-:Y:S01]  /*06e0*/  IMAD.MOV R12, RZ, RZ, -R9 ;  /* 0x000000ffff0c7224 */ /* 0x001fe200078e0a09 */
[----:B------:R0:W-:Y:S01]  /*06f0*/  STL [R1+0x44], R10 ;  /* 0x0000440a01007387 */ /* 0x0001e20000100800 */
[----:B------:R-:W-:Y:S01]  /*0700*/  IMAD.MOV.U32 R4, RZ, RZ, 0x1 ;  /* 0x00000001ff047424 */ /* 0x000fe200078e00ff */
[----:B------:R-:W-:Y:S01]  /*0710*/  ISETP.LT.U32.AND P0, PT, R10, 0x2, !P0 ;  /* 0x000000020a00780c */ /* 0x000fe20004701070 */
[----:B---3--:R-:W-:-:S03]  /*0720*/  IMAD R6, R11, R12, R2 ;  /* 0x0000000c0b067224 */ /* 0x008fc600078e0202 */
[----:B------:R-:W-:Y:S01]  /*0730*/  @P2 LEA.HI R5, R10, R10, RZ, 0x1 ;  /* 0x0000000a0a052211 */ /* 0x000fe200078f08ff */
[----:B------:R-:W2:Y:S02]  /*0740*/  FENCE.VIEW.ASYNC.S ;  /* 0x00000000000073c6 */ /* 0x000ea40000000000 */
[----:B--2---:R0:W2:Y:S01]  /*0750*/  @!UP0 SYNCS.EXCH.64 URZ, [UR6+0x30], UR4 ;  /* 0x00003004063f85b2 */ /* 0x0040a20008000100 */
[----:B------:R-:W-:-:S04]  /*0760*/  @P2 SHF.R.S32.HI R5, RZ, 0x1, R5 ;  /* 0x00000001ff052819 */ /* 0x000fc80000011405 */
[----:B------:R-:W-:Y:S02]  /*0770*/  @P2 ISETP.NE.AND P3, PT, R5, R6, PT ;  /* 0x000000060500220c */ /* 0x000fe40003f65270 */
[----:B------:R-:W-:Y:S02]  /*0780*/  SEL R5, RZ, 0x1, !P0 ;  /* 0x00000001ff057807 */ /* 0x000fe40004000000 */
[----:B------:R-:W-:Y:S02]  /*0790*/  @P2 SEL R4, RZ, 0x1, P3 ;  /* 0x00000001ff042807 */ /* 0x000fe40001800000 */
[----:B-1----:R-:W-:Y:S02]  /*07a0*/  ISETP.EQ.U32.AND P4, PT, R7, 0x1, PT ;  /* 0x000000010700780c */ /* 0x002fe40003f82070 */
[----:B------:R-:W-:Y:S01]  /*07b0*/  LOP3.LUT R4, R4, R5, RZ, 0xc0, !PT ;  /* 0x0000000504047212 */ /* 0x000fe200078ec0ff */
[----:B------:R0:W1:Y:S01]  /*07c0*/  @!UP1 SYNCS.EXCH.64 URZ, [UR6+0x38], UR4 ;  /* 0x00003804063f95b2 */ /* 0x0000620008000100 */
[----:B------:R-:W-:-:S03]  /*07d0*/  NOP ;  /* 0x0000000000007918 */ /* 0x000fc60000000000 */
[----:B------:R0:W-:Y:S06]  /*07e0*/  STL [R1+0x40], R4 ;  /* 0x0000400401007387 */ /* 0x0001ec0000100800 */
[----:B--2---:R-:W-:Y:S05]  /*07f0*/  @!P4 BRA `(.L_x_3) ;  /* 0x000000000008c947 */ /* 0x004fea0003800000 */
[----:B-1--4-:R-:W-:Y:S01]  /*0800*/  UCGABAR_ARV ;  /* 0x00000000000079c7 */ /* 0x012fe20008000000 */
[----:B------:R-:W-:Y:S05]  /*0810*/  BRA `(.L_x_4) ;  /* 0x0000000000047947 */ /* 0x000fea0003800000 */
.L_x_3:
[----:B-1--4-:R-:W-:Y:S01]  /*0820*/  NOP ;  /* 0x0000000000007918 */ /* 0x012fe20000000000 */
.L_x_4:
[----:B------:R-:W1:Y:S01]  /*0830*/  LDC R3, c[0x0][0x65c] ;  /* 0x00019700ff037b82 */ /* 0x000e620000000800 */
[----:B0-----:R-:W-:Y:S02]  /*0840*/  IMAD.U32 R4, RZ, RZ, UR9 ;  /* 0x00000009ff047e24 */ /* 0x001fe4000f8e00ff */
[----:B------:R-:W-:Y:S01]  /*0850*/  IMAD.MOV.U32 R5, RZ, RZ, RZ ;  /* 0x000000ffff057224 */ /* 0x000fe200078e00ff */
[----:B-1----:R-:W-:-:S13]  /*0860*/  ISETP.NE.AND P3, PT, R3, 0x1, PT ;  /* 0x000000010300780c */ /* 0x002fda0003f65270 */
[----:B------:R-:W0:Y:S01]  /*0870*/  @P3 LDC R7, c[0x0][0x10] ;  /* 0x00000400ff073b82 */ /* 0x000e220000000800 */
[----:B------:R-:W-:Y:S02]  /*0880*/  @P3 IMAD.MOV.U32 R3, RZ, RZ, RZ ;  /* 0x000000ffff033224 */ /* 0x000fe400078e00ff */
[----:B------:R-:W-:-:S05]  /*0890*/  @P3 IMAD.MOV.U32 R13, RZ, RZ, RZ ;  /* 0x000000ffff0d3224 */ /* 0x000fca00078e00ff */
[----:B------:R-:W1:Y:S01]  /*08a0*/  @!P3 LDC R9, c[0x0][0xc] ;  /* 0x00000300ff09bb82 */ /* 0x000e620000000800 */
[----:B0-----:R-:W-:-:S04]  /*08b0*/  @P3 IMAD.WIDE.U32 R6, R7, UR9, R2 ;  /* 0x0000000907063c25 */ /* 0x001fc8000f8e0002 */
[----:B------:R-:W-:Y:S02]  /*08c0*/  @P3 IMAD.MOV.U32 R19, RZ, RZ, R6 ;  /* 0x000000ffff133224 */ /* 0x000fe400078e0006 */
[----:B------:R-:W-:Y:S02]  /*08d0*/  @P3 IMAD.IADD R23, R7, 0x1, R13 ;  /* 0x0000000107173824 */ /* 0x000fe400078e020d */
[----:B-1----:R-:W-:-:S04]  /*08e0*/  @!P3 IMAD.WIDE.U32 R4, R2, R9, R4 ;  /* 0x000000090204b225 */ /* 0x002fc800078e0004 */
[----:B------:R-:W-:Y:S02]  /*08f0*/  @!P3 IMAD.MOV.U32 R19, RZ, RZ, R4 ;  /* 0x000000ffff13b224 */ /* 0x000fe400078e0004 */
[----:B------:R-:W-:-:S03]  /*0900*/  @!P3 IMAD.MOV.U32 R23, RZ, RZ, R5 ;  /* 0x000000ffff17b224 */ /* 0x000fc600078e0005 */
[----:B------:R0:W-:Y:S04]  /*0910*/  STL [R1+0x54], R19 ;  /* 0x0000541301007387 */ /* 0x0001e80000100800 */
[----:B------:R0:W-:Y:S01]  /*0920*/  STL [R1+0x50], R23 ;  /* 0x0000501701007387 */ /* 0x0001e20000100800 */
[----:B------:R-:W-:Y:S05]  /*0930*/  @!P4 BRA `(.L_x_5) ;  /* 0x00000000000cc947 */ /* 0x000fea0003800000 */
[----:B------:R-:W-:Y:S01]  /*0940*/  UCGABAR_WAIT ;  /* 0x0000000000007dc7 */ /* 0x000fe20008000000 */
[----:B------:R-:W-:Y:S01]  /*0950*/  CCTL.IVALL ;  /* 0x00000000ff00798f */ /* 0x000fe20002000000 */
[----:B------:R-:W-:Y:S05]  /*0960*/  BRA `(.L_x_6) ;  /* 0x0000000000047947 */ /* 0x000fea0003800000 */
.L_x_5:
[----:B------:R-:W-:Y:S06]  /*0970*/  BAR.SYNC.DEFER_BLOCKING 0x0 ;  /* 0x0000000000007b1d */ /* 0x000fec0000010000 */
.L_x_6:
[----:B------:R-:W-:Y:S05]  /*0980*/  @!P1 BRA `(.L_x_7) ;  /* 0x00000120003c9947 */ /* 0x000fea0003800000 */
[----:B------:R-:W-:-:S06]  /*0990*/  UISETP.GT.U32.AND UP0, UPT, UR10, 0x1, UPT ;  /* 0x000000010a00788c */ /* 0x000fcc000bf04070 */
[----:B------:R-:W-:-:S13]  /*09a0*/  PLOP3.LUT P0, PT, PT, PT, UP0, 0x80, 0x0 ;  /* 0x000000000000781c */ /* 0x000fda0003f0f008 */
[----:B------:R-:W-:Y:S05]  /*09b0*/  @P0 EXIT ;  /* 0x000000000000094d */ /* 0x000fea0003800000 */
[----:B------:R-:W-:Y:S01]  /*09c0*/  IMAD.MOV.U32 R5, RZ, RZ, -0x1 ;  /* 0xffffffffff057424 */ /* 0x000fe200078e00ff */
[----:B------:R-:W-:Y:S01]  /*09d0*/  ULDC.64 UR4, c[0x0][0x650] ;  /* 0x0001940000047ab9 */ /* 0x000fe20000000a00 */
[----:B------:R-:W-:Y:S01]  /*09e0*/  IMAD.MOV.U32 R6, RZ, RZ, -0x1 ;  /* 0xffffffffff067424 */ /* 0x000fe200078e00ff */
[----:B------:R-:W-:Y:S01]  /*09f0*/  ISETP.GE.U32.AND P0, PT, R19, UR4, PT ;  /* 0x0000000413007c0c */ /* 0x000fe2000bf06070 */
[----:B------:R-:W-:Y:S01]  /*0a00*/  UMOV UR4, 0xffffffff ;  /* 0xffffffff00047882 */ /* 0x000fe20000000000 */
[----:B------:R1:W-:Y:S01]  /*0a10*/  STL [R1+0x68], R5 ;  /* 0x0000680501007387 */ /* 0x0003e20000100800 */
[----:B------:R-:W-:Y:S02]  /*0a20*/  PRMT R4, RZ, 0x7610, R4 ;  /* 0x00007610ff047816 */ /* 0x000fe40000000004 */
[----:B------:R-:W-:Y:S01]  /*0a30*/  ISETP.GE.U32.AND.EX P0, PT, R23, UR5, PT, P0 ;  /* 0x0000000517007c0c */ /* 0x000fe2000bf06100 */
[----:B------:R2:W-:Y:S01]  /*0a40*/  STL [R1+0x64], R6 ;  /* 0x0000640601007387 */ /* 0x0005e20000100800 */
[----:B-1----:R-:W-:-:S05]  /*0a50*/  IMAD.U32 R5, RZ, RZ, UR4 ;  /* 0x00000004ff057e24 */ /* 0x002fca000f8e00ff */
[----:B------:R2:W-:Y:S06]  /*0a60*/  STL [R1+0x5c], R5 ;  /* 0x00005c0501007387 */ /* 0x0005ec0000100800 */
[----:B------:R-:W-:Y:S05]  /*0a70*/  @P0 BRA `(.L_x_8) ;  /* 0x0000000400400947 */ /* 0x000fea0003800000 */
[----:B------:R-:W1:Y:S01]  /*0a80*/  LDC.64 R14, c[0x0][0x628] ;  /* 0x00018a00ff0e7b82 */ /* 0x000e620000000a00 */
[----:B------:R-:W-:Y:S02]  /*0a90*/  IMAD.MOV.U32 R4, RZ, RZ, R19 ;  /* 0x000000ffff047224 */ /* 0x000fe400078e0013 */
[----:B--2---:R-:W-:-:S05]  /*0aa0*/  IMAD.MOV.U32 R5, RZ, RZ, R23 ;  /* 0x000000ffff057224 */ /* 0x004fca00078e0017 */
[----:B------:R-:W2:Y:S08]  /*0ab0*/  LDC R10, c[0x0][0x630] ;  /* 0x00018c00ff0a7b82 */ /* 0x000eb00000000800 */
[----:B------:R-:W3:Y:S01]  /*0ac0*/  LDC.64 R16, c[0x0][0x620] ;  /* 0x00018800ff107b82 */ /* 0x000ee20000000a00 */
[----:B-1----:R-:W-:-:S04]  /*0ad0*/  ISETP.NE.U32.AND P0, PT, R14, RZ, PT ;  /* 0x000000ff0e00720c */ /* 0x002fc80003f05070 */
[----:B------:R-:W-:-:S13]  /*0ae0*/  ISETP.NE.AND.EX P0, PT, R15, RZ, PT, P0 ;  /* 0x000000ff0f00720c */ /* 0x000fda0003f05300 */
[----:B--23--:R-:W-:Y:S05]  /*0af0*/  @!P0 BRA `(.L_x_9) ;  /* 0x0000000000288947 */ /* 0x00cfea0003800000 */
[----:B------:R-:W1:Y:S02]  /*0b00*/  LDC R9, c[0x0][0x634] ;  /* 0x00018d00ff097b82 */ /* 0x000e640000000800 */
[----:B-1----:R-:W-:-:S05]  /*0b10*/  IADD3 R9, P0, R19, R9, RZ ;  /* 0x0000000913097210 */ /* 0x002fca0007f1e0ff */
[----:B------:R-:W-:-:S04]  /*0b20*/  IMAD.X R13, RZ, RZ, R23, P0 ;  /* 0x000000ffff0d7224 */ /* 0x000fc800000e0617 */
[----:B------:R-:W-:-:S04]  /*0b30*/  IMAD.WIDE.U32 R4, R13, R14, RZ ;  /* 0x0000000e0d047225 */ /* 0x000fc800078e00ff */
[----:B------:R-:W-:-:S04]  /*0b40*/  IMAD.WIDE.U32 R6, P0, R9, R15, R4 ;  /* 0x0000000f09067225 */ /* 0x000fc80007800004 */
[----:B------:R-:W-:-:S04]  /*0b50*/  IMAD.WIDE.U32 R4, R9, R14, RZ ;  /* 0x0000000e09047225 */ /* 0x000fc800078e00ff */
[----:B------:R-:W-:Y:S01]  /*0b60*/  IMAD.X R9, RZ, RZ, RZ, P0 ;  /* 0x000000ffff097224 */ /* 0x000fe200000e06ff */
[----:B------:R-:W-:Y:S01]  /*0b70*/  IADD3 RZ, P0, R5, R6, RZ ;  /* 0x0000000605ff7210 */ /* 0x000fe20007f1e0ff */
[----:B------:R-:W-:-:S04]  /*0b80*/  IMAD.MOV.U32 R8, RZ, RZ, R7 ;  /* 0x000000ffff087224 */ /* 0x000fc800078e0007 */
[----:B------:R-:W-:-:S08]  /*0b90*/  IMAD.WIDE.U32.X R4, R13, R15, R8, P0 ;  /* 0x0000000f0d047225 */ /* 0x000fd000000e0408 */
.L_x_9:
[----:B------:R-:W1:Y:S01]  /*0ba0*/  LDC.64 R20, c[0x0][0x640] ;  /* 0x00019000ff147b82 */ /* 0x000e620000000a00 */
[-C--:B------:R-:W-:Y:S01]  /*0bb0*/  SHF.R.U64 R22, R4, R10.reuse, R5 ;  /* 0x0000000a04167219 */ /* 0x080fe20000001205 */
[----:B------:R-:W-:Y:S01]  /*0bc0*/  IMAD.MOV.U32 R4, RZ, RZ, R19 ;  /* 0x000000ffff047224 */ /* 0x000fe200078e0013 */
[----:B------:R-:W-:Y:S01]  /*0bd0*/  SHF.R.U32.HI R3, RZ, R10, R5 ;  /* 0x0000000aff037219 */ /* 0x000fe20000011605 */
[----:B------:R-:W-:Y:S01]  /*0be0*/  IMAD.MOV.U32 R5, RZ, RZ, R23 ;  /* 0x000000ffff057224 */ /* 0x000fe200078e0017 */
[----:B------:R-:W-:Y:S01]  /*0bf0*/  IADD3 R7, P0, RZ, -R22, RZ ;  /* 0x80000016ff077210 */ /* 0x000fe20007f1e0ff */
[----:B0-----:R-:W-:Y:S02]  /*0c00*/  IMAD R23, R11, R12, R2 ;  /* 0x0000000c0b177224 */ /* 0x001fe400078e0202 */
[----:B------:R-:W0:Y:S01]  /*0c10*/  LDC R8, c[0x0][0x618] ;  /* 0x00018600ff087b82 */ /* 0x000e220000000800 */
[----:B------:R-:W-:Y:S02]  /*0c20*/  IMAD.MOV.U32 R11, RZ, RZ, 0x1 ;  /* 0x00000001ff0b7424 */ /* 0x000fe400078e00ff */
[----:B------:R-:W-:-:S02]  /*0c30*/  IMAD.X R3, RZ, RZ, ~R3, P0 ;  /* 0x000000ffff037224 */ /* 0x000fc400000e0e03 */
[----:B------:R-:W-:-:S03]  /*0c40*/  IMAD.WIDE.U32 R4, R7, R16, R4 ;  /* 0x0000001007047225 */ /* 0x000fc600078e0004 */
[----:B------:R-:W2:Y:S01]  /*0c50*/  LDC R14, c[0x0][0x608] ;  /* 0x00018200ff0e7b82 */ /* 0x000ea20000000800 */
[----:B------:R-:W-:-:S04]  /*0c60*/  IMAD R6, R3, R16, RZ ;  /* 0x0000001003067224 */ /* 0x000fc800078e02ff */
[----:B------:R-:W-:-:S03]  /*0c70*/  IMAD R3, R7, R17, R6 ;  /* 0x0000001107037224 */ /* 0x000fc600078e0206 */
[----:B------:R-:W3:Y:S01]  /*0c80*/  LDC R18, c[0x0][0x658] ;  /* 0x00019600ff127b82 */ /* 0x000ee20000000800 */
[----:B------:R-:W-:Y:S01]  /*0c90*/  IMAD.IADD R3, R5, 0x1, R3 ;  /* 0x0000000105037824 */ /* 0x000fe200078e0203 */
[----:B-1----:R-:W-:Y:S01]  /*0ca0*/  ISETP.NE.U32.AND P0, PT, R20, RZ, PT ;  /* 0x000000ff1400720c */ /* 0x002fe20003f05070 */
[----:B------:R-:W-:-:S03]  /*0cb0*/  IMAD.MOV.U32 R5, RZ, RZ, -0x1 ;  /* 0xffffffffff057424 */ /* 0x000fc600078e00ff */
[----:B------:R-:W-:Y:S02]  /*0cc0*/  ISETP.NE.AND.EX P0, PT, R21, RZ, PT, P0 ;  /* 0x000000ff1500720c */ /* 0x000fe40003f05300 */
[----:B------:R-:W1:Y:S01]  /*0cd0*/  LDC R13, c[0x0][0x600] ;  /* 0x00018000ff0d7b82 */ /* 0x000e620000000800 */
[-CC-:B0-----:R-:W-:Y:S02]  /*0ce0*/  SHF.R.U64 R10, R4, R8.reuse, R3.reuse ;  /* 0x00000008040a7219 */ /* 0x181fe40000001203 */
[----:B------:R-:W-:-:S05]  /*0cf0*/  SHF.R.U32.HI R3, RZ, R8, R3 ;  /* 0x00000008ff037219 */ /* 0x000fca0000011603 */
[----:B------:R-:W0:Y:S01]  /*0d00*/  LDC R15, c[0x0][0x648] ;  /* 0x00019200ff0f7b82 */ /* 0x000e220000000800 */
[-CC-:B--2---:R-:W-:Y:S02]  /*0d10*/  SHF.R.U64 R19, R10, R14.reuse, R3.reuse ;  /* 0x0000000e0a137219 */ /* 0x184fe40000001203 */
[----:B------:R-:W-:-:S05]  /*0d20*/  SHF.R.U32.HI R3, RZ, R14, R3 ;  /* 0x0000000eff037219 */ /* 0x000fca0000011603 */
[----:B------:R-:W2:Y:S01]  /*0d30*/  LDC R17, c[0x0][0x638] ;  /* 0x00018e00ff117b82 */ /* 0x000ea20000000800 */
[-C--:B---3--:R-:W-:Y:S02]  /*0d40*/  SHF.L.U32 R2, R5, R18.reuse, RZ ;  /* 0x0000001205027219 */ /* 0x088fe400000006ff */
[--C-:B------:R-:W-:Y:S02]  /*0d50*/  SHF.R.U64 R12, R19, R18, R3.reuse ;  /* 0x00000012130c7219 */ /* 0x100fe40000001203 */
[----:B------:R-:W-:Y:S02]  /*0d60*/  LOP3.LUT R8, RZ, R2, RZ, 0x33, !PT ;  /* 0x00000002ff087212 */ /* 0x000fe400078e33ff */
[----:B------:R-:W-:Y:S01]  /*0d70*/  SHF.R.U32.HI R3, RZ, R18, R3 ;  /* 0x00000012ff037219 */ /* 0x000fe20000011603 */
[----:B------:R-:W3:Y:S01]  /*0d80*/  LDC R16, c[0x0][0x610] ;  /* 0x00018400ff107b82 */ /* 0x000ee20000000800 */
[----:B------:R-:W-:Y:S01]  /*0d90*/  IMAD.MOV.U32 R2, RZ, RZ, R12 ;  /* 0x000000ffff027224 */ /* 0x000fe200078e000c */
[----:B------:R-:W-:Y:S06]  /*0da0*/  @!P0 BRA `(.L_x_10) ;  /* 0x0000000000288947 */ /* 0x000fec0003800000 */
[----:B------:R-:W4:Y:S02]  /*0db0*/  LDC R7, c[0x0][0x64c] ;  /* 0x00019300ff077b82 */ /* 0x000f240000000800 */
[----:B----4-:R-:W-:-:S05]  /*0dc0*/  IADD3 R7, P0, R12, R7, RZ ;  /* 0x000000070c077210 */ /* 0x010fca0007f1e0ff */
        /* <DEDUP_REMOVED lines=8> */
.L_x_10:
[----:B0-----:R-:W-:Y:S01]  /*0e50*/  SHF.R.U64 R4, R2, R15, R3 ;  /* 0x0000000f02047219 */ /* 0x001fe20000001203 */
[----:B-1----:R-:W-:Y:S01]  /*0e60*/  VIADD R5, R13, 0xffffffff ;  /* 0xffffffff0d057836 */ /* 0x002fe20000000000 */
[----:B------:R-:W-:Y:S02]  /*0e70*/  SHF.L.U32 R2, R11, R18, RZ ;  /* 0x000000120b027219 */ /* 0x000fe400000006ff */
[----:B------:R-:W-:Y:S01]  /*0e80*/  LOP3.LUT R3, R19, R8, RZ, 0xc0, !PT ;  /* 0x0000000813037212 */ /* 0x000fe200078ec0ff */
[----:B------:R-:W-:Y:S01]  /*0e90*/  IMAD.MOV R6, RZ, RZ, -R4 ;  /* 0x000000ffff067224 */ /* 0x000fe200078e0a04 */
[----:B------:R-:W-:Y:S02]  /*0ea0*/  R2UR UR4, R22 ;  /* 0x00000000160472ca */ /* 0x000fe400000e0000 */
[----:B------:R-:W-:Y:S01]  /*0eb0*/  SEL R0, R0, R23, !P3 ;  /* 0x0000001700007207 */ /* 0x000fe20005800000 */
[----:B------:R-:W-:Y:S01]  /*0ec0*/  IMAD R3, R2, R4, R3 ;  /* 0x0000000402037224 */ /* 0x000fe200078e0203 */
[----:B------:R-:W-:Y:S01]  /*0ed0*/  LOP3.LUT R5, R10, R5, RZ, 0xc0, !PT ;  /* 0x000000050a057212 */ /* 0x000fe200078ec0ff */
[----:B--2---:R-:W-:-:S02]  /*0ee0*/  IMAD R2, R6, R17, R12 ;  /* 0x0000001106027224 */ /* 0x004fc400078e020c */
[----:B---3--:R-:W-:Y:S02]  /*0ef0*/  IMAD R0, R3, R16, R0 ;  /* 0x0000001003007224 */ /* 0x008fe400078e0200 */
[----:B------:R-:W-:Y:S02]  /*0f00*/  IMAD R3, R2, R13, R5 ;  /* 0x0000000d02037224 */ /* 0x000fe400078e0205 */
[----:B------:R-:W-:Y:S02]  /*0f10*/  IMAD.MOV.U32 R4, RZ, RZ, 0x1 ;  /* 0x00000001ff047424 */ /* 0x000fe400078e00ff */
[----:B------:R-:W-:Y:S01]  /*0f20*/  IMAD.U32 R5, RZ, RZ, UR4 ;  /* 0x00000004ff057e24 */ /* 0x000fe2000f8e00ff */
[----:B------:R-:W-:Y:S02]  /*0f30*/  SEL R2, R3, R0, !P3 ;  /* 0x0000000003027207 */ /* 0x000fe40005800000 */
[----:B------:R-:W-:Y:S02]  /*0f40*/  SEL R0, R0, R3, !P3 ;  /* 0x0000000300007207 */ /* 0x000fe40005800000 */
[----:B------:R1:W-:Y:S04]  /*0f50*/  STL [R1+0x5c], R5 ;  /* 0x00005c0501007387 */ /* 0x0003e80000100800 */
[----:B------:R1:W-:Y:S04]  /*0f60*/  STL [R1+0x64], R2 ;  /* 0x0000640201007387 */ /* 0x0003e80000100800 */
[----:B------:R1:W-:Y:S02]  /*0f70*/  STL [R1+0x68], R0 ;  /* 0x0000680001007387 */ /* 0x0003e40000100800 */
.L_x_8:
[----:B------:R-:W-:-:S08]  /*0f80*/  NOP ;  /* 0x0000000000007918 */ /* 0x000fd00000000000 */
[----:B------:R-:W3:Y:S02]  /*0f90*/  USETMAXREG.TRY_ALLOC.CTAPOOL UP0, 0xe8 ;  /* 0x000000e8000079c8 */ /* 0x000ee40008000600 */
[----:B---3--:R-:W-:-:S13]  /*0fa0*/  PLOP3.LUT P0, PT, PT, PT, UP0, 0x80, 0x0 ;  /* 0x000000000000781c */ /* 0x008fda0003f0f008 */
[----:B------:R-:W-:Y:S05]  /*0fb0*/  @!P0 BRA `(.L_x_8) ;  /* 0xfffffffc00f08947 */ /* 0x000fea000383ffff */
[----:B------:R-:W-:Y:S01]  /*0fc0*/  ULDC.64 UR4, c[0x0][0x598] ;  /* 0x0001660000047ab9 */ /* 0x000fe20000000a00 */
[----:B------:R-:W-:Y:S01]  /*0fd0*/  ULDC.64 UR56, c[0x0][0x208] ;  /* 0x0000820000387ab9 */ /* 0x000fe20000000a00 */
[----:B------:R-:W-:-:S04]  /*0fe0*/  ISETP.NE.U32.AND P0, PT, RZ, UR4, PT ;  /* 0x00000004ff007c0c */ /* 0x000fc8000bf05070 */
[----:B------:R-:W-:-:S13]  /*0ff0*/  ISETP.NE.AND.EX P0, PT, RZ, UR5, PT, P0 ;  /* 0x00000005ff007c0c */ /* 0x000fda000bf05300 */
[----:B------:R-:W-:Y:S05]  /*1000*/  @!P0 BRA `(.L_x_11) ;  /* 0x0000000000208947 */ /* 0x000fea0003800000 */
[----:B-1----:R-:W1:Y:S02]  /*1010*/  LDC.64 R2, c[0x0][0x598] ;  /* 0x00016600ff027b82 */ /* 0x002e640000000a00 */
[----:B-1----:R-:W3:Y:S02]  /*1020*/  LDG.E.64 R2, desc[UR56][R2.64] ;  /* 0x0000003802027981 */ /* 0x002ee4000c1e1b00 */
[----:B---3--:R-:W-:-:S04]  /*1030*/  ISETP.NE.U32.AND P0, PT, R2, RZ, PT ;  /* 0x000000ff0200720c */ /* 0x008fc80003f05070 */
[----:B------:R-:W-:-:S13]  /*1040*/  ISETP.NE.AND.EX P0, PT, R3, RZ, PT, P0 ;  /* 0x000000ff0300720c */ /* 0x000fda0003f05300 */
[----:B------:R-:W-:Y:S05]  /*1050*/  @!P0 BRA `(.L_x_11) ;  /* 0x00000000000c8947 */ /* 0x000fea0003800000 */
[----:B------:R-:W3:Y:S02]  /*1060*/  LD.E R2, desc[UR56][R2.64] ;  /* 0x0000003802027980 */ /* 0x000ee4000c101900 */
[----:B---3--:R-:W-:Y:S01]  /*1070*/  R2UR UR4, R2 ;  /* 0x00000000020472ca */ /* 0x008fe200000e0000 */
[----:B------:R-:W-:-:S14]  /*1080*/  BRA `(.L_x_12) ;  /* 0x0000000000247947 */ /* 0x000fdc0003800000 */
.L_x_11:
[----:B------:R-:W-:Y:S02]  /*1090*/  ULDC.64 UR4, c[0x0][0x588] ;  /* 0x0001620000047ab9 */ /* 0x000fe40000000a00 */
[----:B------:R-:W-:-:S04]  /*10a0*/  ISETP.NE.U32.AND P0, PT, RZ, UR4, PT ;  /* 0x00000004ff007c0c */ /* 0x000fc8000bf05070 */
[----:B------:R-:W-:-:S13]  /*10b0*/  ISETP.NE.AND.EX P0, PT, RZ, UR5, PT, P0 ;  /* 0x00000005ff007c0c */ /* 0x000fda000bf05300 */
[----:B------:R-:W-:Y:S05]  /*10c0*/  @!P0 BRA `(.L_x_13) ;  /* 0x0000000000108947 */ /* 0x000fea0003800000 */
[----:B-1----:R-:W1:Y:S02]  /*10d0*/  LDC.64 R2, c[0x0][0x588] ;  /* 0x00016200ff027b82 */ /* 0x002e640000000a00 */
[----:B-1----:R-:W3:Y:S02]  /*10e0*/  LDG.E R2, desc[UR56][R2.64] ;  /* 0x0000003802027981 */ /* 0x002ee4000c1e1900 */
[----:B---3--:R-:W-:Y:S01]  /*10f0*/  R2UR UR4, R2 ;  /* 0x00000000020472ca */ /* 0x008fe200000e0000 */
[----:B------:R-:W-:-:S14]  /*1100*/  BRA `(.L_x_12) ;  /* 0x0000000000047947 */ /* 0x000fdc0003800000 */
.L_x_13:
[----:B------:R-:W-:-:S05]  /*1110*/  ULDC UR4, c[0x0][0x580] ;  /* 0x0001600000047ab9 */ /* 0x000fca0000000800 */
.L_x_12:
[----:B------:R-:W-:Y:S02]  /*1120*/  ULDC.64 UR6, c[0x0][0x5a0] ;  /* 0x0001680000067ab9 */ /* 0x000fe40000000a00 */
        /* <DEDUP_REMOVED lines=11> */
.L_x_14:
        /* <DEDUP_REMOVED lines=8> */
.L_x_16:
[----:B------:R-:W-:-:S05]  /*1260*/  ULDC UR5, c[0x0][0x584] ;  /* 0x0001610000057ab9 */ /* 0x000fca0000000800 */
.L_x_15:
[----:B------:R-:W-:-:S13]  /*1270*/  LOP3.LUT P0, RZ, R4, 0xff, RZ, 0xc0, !PT ;  /* 0x000000ff04ff7812 */ /* 0x000fda000780c0ff */
[----:B------:R-:W-:Y:S05]  /*1280*/  @!P0 EXIT ;  /* 0x000000000000894d */ /* 0x000fea0003800000 */
[----:B-1----:R-:W3:Y:S01]  /*1290*/  LDL R0, [R1+0x48] ;  /* 0x0000480001007983 */ /* 0x002ee20000100800 */
[----:B------:R-:W-:Y:S02]  /*12a0*/  ULDC UR6, c[0x0][0x28c] ;  /* 0x0000a30000067ab9 */ /* 0x000fe40000000800 */
[----:B------:R-:W-:-:S04]  /*12b0*/  UIADD3 UR6, UR6, 0xff, URZ ;  /* 0x000000ff06067890 */ /* 0x000fc8000fffe03f */
[----:B------:R-:W-:-:S04]  /*12c0*/  USHF.R.S32.HI UR7, URZ, 0x1f, UR6 ;  /* 0x0000001f3f077899 */ /* 0x000fc80008011406 */
[----:B------:R-:W-:Y:S01]  /*12d0*/  ULEA.HI UR7, UR7, UR6, URZ, 0x8 ;  /* 0x0000000607077291 */ /* 0x000fe2000f8f403f */
[----:B---3--:R-:W-:-:S13]  /*12e0*/  R2UR UR8, R0 ;  /* 0x00000000000872ca */ /* 0x008fda00000e0000 */
[----:B------:R-:W-:Y:S02]  /*12f0*/  ULOP3.LUT UR6, UR8, 0x1, URZ, 0xfc, !UPT ;  /* 0x0000000108067892 */ /* 0x000fe4000f8efc3f */
[----:B------:R-:W-:-:S03]  /*1300*/  USHF.R.S32.HI UR8, URZ, 0x8, UR7 ;  /* 0x000000083f087899 */ /* 0x000fc60008011407 */
[----:B------:R-:W-:Y:S01]  /*1310*/  UMOV UR7, URZ ;  /* 0x0000003f00077c82 */ /* 0x000fe20008000000 */
[----:B------:R-:W-:Y:S01]  /*1320*/  IMAD.U32 R0, RZ, RZ, UR6 ;  /* 0x00000006ff007e24 */ /* 0x000fe2000f8e00ff */
[----:B------:R-:W-:Y:S01]  /*1330*/  UMOV UR6, URZ ;  /* 0x0000003f00067c82 */ /* 0x000fe20008000000 */
[----:B------:R-:W-:Y:S02]  /*1340*/  IMAD.U32 R3, RZ, RZ, UR8 ;  /* 0x00000008ff037e24 */ /* 0x000fe4000f8e00ff */
[----:B------:R-:W-:Y:S01]  /*1350*/  IMAD.U32 R2, RZ, RZ, UR6 ;  /* 0x00000006ff027e24 */ /* 0x000fe2000f8e00ff */
[----:B------:R1:W-:Y:S04]  /*1360*/  STL [R1+0x3c], R0 ;  /* 0x00003c0001007387 */ /* 0x0003e80000100800 */
[----:B------:R3:W-:Y:S01]  /*1370*/  STL [R1+0x60], R3 ;  /* 0x0000600301007387 */ /* 0x0007e20000100800 */
[----:B-1----:R-:W-:-:S05]  /*1380*/  IMAD.U32 R0, RZ, RZ, UR7 ;  /* 0x00000007ff007e24 */ /* 0x002fca000f8e00ff */
[----:B------:R3:W-:Y:S04]  /*1390*/  STL [R1+0x58], R0 ;  /* 0x0000580001007387 */ /* 0x0007e80000100800 */
[----:B------:R3:W-:Y:S02]  /*13a0*/  STL [R1+0x4c], R2 ;  /* 0x00004c0201007387 */ /* 0x0007e40000100800 */
.L_x_281:
[----:B01-3--:R-:W1:Y:S01]  /*13b0*/  S2R R0, SR_TID.X ;  /* 0x0000000000007919 */ /* 0x00be620000002100 */
[----:B------:R-:W3:Y:S01]  /*13c0*/  S2UR UR10, SR_CgaCtaId ;  /* 0x00000000000a79c3 */ /* 0x000ee20000008800 */
[----:B----4-:R-:W4:Y:S01]  /*13d0*/  LDL R3, [R1+0x4c] ;  /* 0x00004c0001037983 */ /* 0x010f220000100800 */
[----:B------:R-:W-:Y:S01]  /*13e0*/  UMOV UR59, 0x400 ;  /* 0x00000400003b7882 */ /* 0x000fe20000000000 */
[----:B------:R-:W-:Y:S01]  /*13f0*/  UMOV UR60, URZ ;  /* 0x0000003f003c7c82 */ /* 0x000fe20008000000 */
[----:B------:R-:W-:Y:S01]  /*1400*/  UMOV UR6, URZ ;  /* 0x0000003f00067c82 */ /* 0x000fe20008000000 */
[----:B------:R-:W-:Y:S03]  /*1410*/  STL [R1+0x30], RZ ;  /* 0x000030ff01007387 */ /* 0x000fe60000100800 */
[----:B------:R-:W1:Y:S01]  /*1420*/  LDC R2, c[0x0][0x28c] ;  /* 0x0000a300ff027b82 */ /* 0x000e620000000800 */
[----:B------:R-:W-:Y:S01]  /*1430*/  UMOV UR7, URZ ;  /* 0x0000003f00077c82 */ /* 0x000fe20008000000 */
[----:B--2---:R-:W-:Y:S01]  /*1440*/  CS2R R4, SRZ ;  /* 0x0000000000047805 */ /* 0x004fe2000001ff00 */
[----:B------:R-:W-:Y:S01]  /*1450*/  STL [R1+0x2c], RZ ;  /* 0x00002cff01007387 */ /* 0x000fe20000100800 */
[----:B------:R-:W-:-:S02]  /*1460*/  CS2R R6, SRZ ;  /* 0x0000000000067805 */ /* 0x000fc4000001ff00 */
[----:B------:R-:W-:Y:S02]  /*1470*/  CS2R R8, SRZ ;  /* 0x0000000000087805 */ /* 0x000fe4000001ff00 */
[----:B------:R-:W-:Y:S01]  /*1480*/  CS2R R10, SRZ ;  /* 0x00000000000a7805 */ /* 0x000fe2000001ff00 */
[----:B------:R-:W-:Y:S01]  /*1490*/  STL [R1+0x28], RZ ;  /* 0x000028ff01007387 */ /* 0x000fe20000100800 */
[----:B------:R-:W-:Y:S02]  /*14a0*/  CS2R R12, SRZ ;  /* 0x00000000000c7805 */ /* 0x000fe4000001ff00 */
[----:B------:R-:W-:Y:S02]  /*14b0*/  CS2R R14, SRZ ;  /* 0x00000000000e7805 */ /* 0x000fe4000001ff00 */
[----:B------:R-:W-:Y:S01]  /*14c0*/  CS2R R16, SRZ ;  /* 0x0000000000107805 */ /* 0x000fe2000001ff00 */
[----:B------:R-:W-:Y:S01]  /*14d0*/  STL [R1+0x24], RZ ;  /* 0x000024ff01007387 */ /* 0x000fe20000100800 */
[----:B0-----:R-:W-:-:S02]  /*14e0*/  CS2R R18, SRZ ;  /* 0x0000000000127805 */ /* 0x001fc4000001ff00 */
[----:B------:R-:W-:Y:S02]  /*14f0*/  CS2R R20, SRZ ;  /* 0x0000000000147805 */ /* 0x000fe4000001ff00 */
[----:B------:R-:W-:Y:S01]  /*1500*/  CS2R R22, SRZ ;  /* 0x0000000000167805 */ /* 0x000fe2000001ff00 */
[----:B------:R-:W-:Y:S01]  /*1510*/  STL [R1+0x20], RZ ;  /* 0x000020ff01007387 */ /* 0x000fe20000100800 */
[----:B---3--:R-:W-:Y:S01]  /*1520*/  ULEA UR59, UR10, UR59, 0x18 ;  /* 0x0000003b0a3b7291 */ /* 0x008fe2000f8ec03f */
[----:B------:R-:W-:Y:S02]  /*1530*/  CS2R R144, SRZ ;  /* 0x0000000000907805 */ /* 0x000fe4000001ff00 */
[----:B------:R-:W-:Y:S01]  /*1540*/  CS2R R146, SRZ ;  /* 0x0000000000927805 */ /* 0x000fe2000001ff00 */
[----:B------:R-:W-:Y:S01]  /*1550*/  STL [R1+0x1c], RZ ;  /* 0x00001cff01007387 */ /* 0x000fe20000100800 */
[----:B------:R-:W-:Y:S02]  /*1560*/  CS2R R148, SRZ ;  /* 0x0000000000947805 */ /* 0x000fe4000001ff00 */
[----:B------:R-:W-:-:S02]  /*1570*/  CS2R R150, SRZ ;  /* 0x0000000000967805 */ /* 0x000fc4000001ff00 */
[----:B------:R-:W-:Y:S02]  /*1580*/  CS2R R152, SRZ ;  /* 0x0000000000987805 */ /* 0x000fe4000001ff00 */
[----:B-1----:R-:W-:Y:S01]  /*1590*/  LOP3.LUT R0, R0, 0x80, RZ, 0xc0, !PT ;  /* 0x0000008000007812 */ /* 0x002fe200078ec0ff */
[----:B------:R-:W-:Y:S01]  /*15a0*/  STL [R1+0x18], RZ ;  /* 0x000018ff01007387 */ /* 0x000fe20000100800 */
[----:B------:R-:W-:Y:S02]  /*15b0*/  ISETP.GE.AND P0, PT, R2, 0x1, PT ;  /* 0x000000010200780c */ /* 0x000fe40003f06270 */
[----:B------:R-:W-:Y:S02]  /*15c0*/  CS2R R154, SRZ ;  /* 0x00000000009a7805 */ /* 0x000fe4000001ff00 */
[----:B------:R-:W-:Y:S01]  /*15d0*/  SHF.R.U32.HI R0, RZ, 0x7, R0 ;  /* 0x00000007ff007819 */ /* 0x000fe20000011600 */
        /* <DEDUP_REMOVED lines=8> */
[----:B------:R-:W0:Y:S01]  /*1660*/  SHFL.IDX PT, R0, R0, RZ, 0x1f ;  /* 0x00001fff00007589 */ /* 0x000e2200000e0000 */
        /* <DEDUP_REMOVED lines=15> */
[----:B------:R-:W-:Y:S01]  /*1760*/  STL [R1], RZ ;  /* 0x000000ff01007387 */ /* 0x000fe20000100800 */
[----:B------:R-:W-:-:S02]  /*1770*/  CS2R R192, SRZ ;  /* 0x0000000000c07805 */ /* 0x000fc4000001ff00 */
[----:B------:R-:W-:Y:S02]  /*1780*/  CS2R R194, SRZ ;  /* 0x0000000000c27805 */ /* 0x000fe4000001ff00 */
[----:B------:R-:W-:Y:S02]  /*1790*/  CS2R R196, SRZ ;  /* 0x0000000000c47805 */ /* 0x000fe4000001ff00 */
[----:B------:R-:W-:Y:S02]  /*17a0*/  CS2R R198, SRZ ;  /* 0x0000000000c67805 */ /* 0x000fe4000001ff00 */
[----:B------:R-:W-:Y:S02]  /*17b0*/  CS2R R200, SRZ ;  /* 0x0000000000c87805 */ /* 0x000fe4000001ff00 */
[----:B------:R-:W-:Y:S02]  /*17c0*/  CS2R R202, SRZ ;  /* 0x0000000000ca7805 */ /* 0x000fe4000001ff00 */
[----:B------:R-:W-:-:S02]  /*17d0*/  CS2R R204, SRZ ;  /* 0x0000000000cc7805 */ /* 0x000fc4000001ff00 */
[----:B0-----:R-:W-:Y:S01]  /*17e0*/  R2UR UR8, R0 ;  /* 0x00000000000872ca */ /* 0x001fe200000e0000 */
[----:B------:R-:W-:Y:S01]  /*17f0*/  IMAD.MOV.U32 R0, RZ, RZ, RZ ;  /* 0x000000ffff007224 */ /* 0x000fe200078e00ff */
[----:B------:R-:W-:Y:S02]  /*1800*/  CS2R R206, SRZ ;  /* 0x0000000000ce7805 */ /* 0x000fe4000001ff00 */
[----:B------:R-:W-:Y:S02]  /*1810*/  CS2R R208, SRZ ;  /* 0x0000000000d07805 */ /* 0x000fe4000001ff00 */
[----:B------:R-:W-:Y:S02]  /*1820*/  CS2R R210, SRZ ;  /* 0x0000000000d27805 */ /* 0x000fe4000001ff00 */
[----:B------:R-:W-:Y:S01]  /*1830*/  CS2R R212, SRZ ;  /* 0x0000000000d47805 */ /* 0x000fe2000001ff00 */
[----:B------:R0:W-:Y:S01]  /*1840*/  STL [R1+0x6c], R0 ;  /* 0x00006c0001007387 */ /* 0x0001e20000100800 */
[----:B------:R-:W-:-:S02]  /*1850*/  CS2R R214, SRZ ;  /* 0x0000000000d67805 */ /* 0x000fc4000001ff00 */
[----:B------:R-:W-:Y:S02]  /*1860*/  CS2R R216, SRZ ;  /* 0x0000000000d87805 */ /* 0x000fe4000001ff00 */
[----:B------:R-:W-:Y:S02]  /*1870*/  CS2R R218, SRZ ;  /* 0x0000000000da7805 */ /* 0x000fe4000001ff00 */
[----:B------:R-:W-:Y:S02]  /*1880*/  CS2R R220, SRZ ;  /* 0x0000000000dc7805 */ /* 0x000fe4000001ff00 */
[----:B------:R-:W-:Y:S02]  /*1890*/  CS2R R222, SRZ ;  /* 0x0000000000de7805 */ /* 0x000fe4000001ff00 */
[----:B------:R-:W-:Y:S01]  /*18a0*/  CS2R R224, SRZ ;  /* 0x0000000000e07805 */ /* 0x000fe2000001ff00 */
[----:B------:R-:W-:Y:S01]  /*18b0*/  ULEA.HI UR9, UR8, UR8, URZ, 0x1 ;  /* 0x0000000808097291 */ /* 0x000fe2000f8f083f */
[----:B------:R-:W-:-:S02]  /*18c0*/  CS2R R226, SRZ ;  /* 0x0000000000e27805 */ /* 0x000fc4000001ff00 */
[----:B------:R-:W-:Y:S02]  /*18d0*/  CS2R R136, SRZ ;  /* 0x0000000000887805 */ /* 0x000fe4000001ff00 */
[----:B------:R-:W-:Y:S01]  /*18e0*/  CS2R R138, SRZ ;  /* 0x00000000008a7805 */ /* 0x000fe2000001ff00 */
[----:B------:R-:W-:Y:S01]  /*18f0*/  ULOP3.LUT UR9, UR9, 0x7fffe, URZ, 0xc0, !UPT ;  /* 0x0007fffe09097892 */ /* 0x000fe2000f8ec03f */
[----:B------:R-:W-:Y:S02]  /*1900*/  CS2R R140, SRZ ;  /* 0x00000000008c7805 */ /* 0x000fe4000001ff00 */
[----:B------:R-:W-:Y:S02]  /*1910*/  CS2R R142, SRZ ;  /* 0x00000000008e7805 */ /* 0x000fe4000001ff00 */
[----:B------:R-:W-:Y:S01]  /*1920*/  CS2R R128, SRZ ;  /* 0x0000000000807805 */ /* 0x000fe2000001ff00 */
[----:B------:R-:W-:Y:S01]  /*1930*/  UIADD3 UR9, UR8, -UR9, URZ ;  /* 0x8000000908097290 */ /* 0x000fe2000fffe03f */
[----:B------:R-:W-:-:S02]  /*1940*/  CS2R R130, SRZ ;  /* 0x0000000000827805 */ /* 0x000fc4000001ff00 */
[----:B------:R-:W-:Y:S02]  /*1950*/  CS2R R132, SRZ ;  /* 0x0000000000847805 */ /* 0x000fe4000001ff00 */
[----:B------:R-:W-:Y:S01]  /*1960*/  CS2R R134, SRZ ;  /* 0x0000000000867805 */ /* 0x000fe2000001ff00 */
[----:B------:R-:W-:Y:S01]  /*1970*/  ULEA UR9, UR9, UR59, 0xd ;  /* 0x0000003b09097291 */ /* 0x000fe2000f8e683f */
[----:B------:R-:W-:Y:S02]  /*1980*/  CS2R R120, SRZ ;  /* 0x0000000000787805 */ /* 0x000fe4000001ff00 */
[----:B------:R-:W-:Y:S02]  /*1990*/  CS2R R122, SRZ ;  /* 0x00000000007a7805 */ /* 0x000fe4000001ff00 */
[----:B------:R-:W-:Y:S01]  /*19a0*/  CS2R R124, SRZ ;  /* 0x00000000007c7805 */ /* 0x000fe2000001ff00 */
[----:B------:R-:W-:Y:S01]  /*19b0*/  UIADD3 UR9, UR9, 0x100, URZ ;  /* 0x0000010009097890 */ /* 0x000fe2000fffe03f */
[----:B------:R-:W-:-:S02]  /*19c0*/  CS2R R126, SRZ ;  /* 0x00000000007e7805 */ /* 0x000fc4000001ff00 */
[----:B------:R-:W-:Y:S02]  /*19d0*/  CS2R R112, SRZ ;  /* 0x0000000000707805 */ /* 0x000fe4000001ff00 */
[----:B------:R-:W-:Y:S01]  /*19e0*/  CS2R R114, SRZ ;  /* 0x0000000000727805 */ /* 0x000fe2000001ff00 */
[----:B------:R-:W-:Y:S01]  /*19f0*/  USHF.R.U32.HI UR9, URZ, 0x4, UR9 ;  /* 0x000000043f097899 */ /* 0x000fe20008011609 */
[----:B------:R-:W-:Y:S02]  /*1a00*/  CS2R R116, SRZ ;  /* 0x0000000000747805 */ /* 0x000fe4000001ff00 */
[----:B------:R-:W-:Y:S02]  /*1a10*/  CS2R R118, SRZ ;  /* 0x0000000000767805 */ /* 0x000fe4000001ff00 */
[----:B------:R-:W-:Y:S01]  /*1a20*/  CS2R R104, SRZ ;  /* 0x0000000000687805 */ /* 0x000fe2000001ff00 */
[----:B------:R-:W-:Y:S01]  /*1a30*/  ULOP3.LUT UR8, UR9, 0x3fff, URZ, 0xc0, !UPT ;  /* 0x00003fff09087892 */ /* 0x000fe2000f8ec03f */
[----:B------:R-:W-:-:S02]  /*1a40*/  CS2R R106, SRZ ;  /* 0x00000000006a7805 */ /* 0x000fc4000001ff00 */
[----:B------:R-:W-:Y:S02]  /*1a50*/  CS2R R108, SRZ ;  /* 0x00000000006c7805 */ /* 0x000fe4000001ff00 */
[----:B------:R-:W-:Y:S02]  /*1a60*/  CS2R R110, SRZ ;  /* 0x00000000006e7805 */ /* 0x000fe4000001ff00 */
[----:B------:R-:W-:Y:S02]  /*1a70*/  CS2R R96, SRZ ;  /* 0x0000000000607805 */ /* 0x000fe4000001ff00 */
[----:B------:R-:W-:Y:S01]  /*1a80*/  CS2R R98, SRZ ;  /* 0x0000000000627805 */ /* 0x000fe2000001ff00 */
[----:B0-----:R-:W-:Y:S01]  /*1a90*/  IMAD.U32 R0, RZ, RZ, UR8 ;  /* 0x00000008ff007e24 */ /* 0x001fe2000f8e00ff */
[----:B------:R-:W-:Y:S02]  /*1aa0*/  CS2R R100, SRZ ;  /* 0x0000000000647805 */ /* 0x000fe4000001ff00 */
[----:B------:R-:W-:-:S02]  /*1ab0*/  CS2R R102, SRZ ;  /* 0x0000000000667805 */ /* 0x000fc4000001ff00 */
[----:B------:R-:W-:Y:S02]  /*1ac0*/  CS2R R88, SRZ ;  /* 0x0000000000587805 */ /* 0x000fe4000001ff00 */
[----:B------:R-:W-:Y:S01]  /*1ad0*/  CS2R R90, SRZ ;  /* 0x00000000005a7805 */ /* 0x000fe2000001ff00 */
[----:B------:R0:W-:Y:S01]  /*1ae0*/  STL [R1+0x38], R0 ;  /* 0x0000380001007387 */ /* 0x0001e20000100800 */
[----:B------:R-:W-:Y:S02]  /*1af0*/  CS2R R92, SRZ ;  /* 0x00000000005c7805 */ /* 0x000fe4000001ff00 */
[----:B------:R-:W-:Y:S02]  /*1b00*/  CS2R R94, SRZ ;  /* 0x00000000005e7805 */ /* 0x000fe4000001ff00 */
[----:B------:R-:W-:Y:S02]  /*1b10*/  CS2R R80, SRZ ;  /* 0x0000000000507805 */ /* 0x000fe4000001ff00 */
[----:B------:R-:W-:-:S02]  /*1b20*/  CS2R R82, SRZ ;  /* 0x0000000000527805 */ /* 0x000fc4000001ff00 */
[----:B------:R-:W-:Y:S02]  /*1b30*/  CS2R R84, SRZ ;  /* 0x0000000000547805 */ /* 0x000fe4000001ff00 */
[----:B------:R-:W-:Y:S02]  /*1b40*/  CS2R R86, SRZ ;  /* 0x0000000000567805 */ /* 0x000fe4000001ff00 */
[----:B------:R-:W-:Y:S02]  /*1b50*/  CS2R R72, SRZ ;  /* 0x0000000000487805 */ /* 0x000fe4000001ff00 */
[----:B------:R-:W-:Y:S02]  /*1b60*/  CS2R R74, SRZ ;  /* 0x00000000004a7805 */ /* 0x000fe4000001ff00 */
[----:B------:R-:W-:Y:S01]  /*1b70*/  CS2R R76, SRZ ;  /* 0x00000000004c7805 */ /* 0x000fe2000001ff00 */
[----:B0-----:R-:W2:Y:S01]  /*1b80*/  LDL R0, [R1+0x58] ;  /* 0x0000580001007983 */ /* 0x001ea20000100800 */
[----:B------:R-:W-:-:S02]  /*1b90*/  CS2R R78, SRZ ;  /* 0x00000000004e7805 */ /* 0x000fc4000001ff00 */
[----:B------:R-:W-:Y:S02]  /*1ba0*/  CS2R R64, SRZ ;  /* 0x0000000000407805 */ /* 0x000fe4000001ff00 */
[----:B------:R-:W-:Y:S02]  /*1bb0*/  CS2R R66, SRZ ;  /* 0x0000000000427805 */ /* 0x000fe4000001ff00 */
        /* <DEDUP_REMOVED lines=22> */
[----:B----4-:R-:W-:Y:S02]  /*1d20*/  R2UR UR58, R3 ;  /* 0x00000000033a72ca */ /* 0x010fe400000e0000 */
[----:B------:R-:W-:Y:S02]  /*1d30*/  CS2R R2, SRZ ;  /* 0x0000000000027805 */ /* 0x000fe4000001ff00 */
[----:B--2---:R-:W-:Y:S02]  /*1d40*/  R2UR UR61, R0 ;  /* 0x00000000003d72ca */ /* 0x004fe400000e0000 */
[----:B------:R0:W5:Y:S01]  /*1d50*/  LDL.LU R0, [R1+0x6c] ;  /* 0x00006c0001007983 */ /* 0x0001620000300800 */
[----:B------:R-:W-:-:S12]  /*1d60*/  @!P0 BRA `(.L_x_17) ;  /* 0x0000003000cc8947 */ /* 0x000fd80003800000 */
[----:B------:R-:W2:Y:S02]  /*1d70*/  LDL R227, [R1+0x3c] ;  /* 0x00003c0001e37983 */ /* 0x000ea40000100800 */
[----:B--2---:R-:W-:-:S13]  /*1d80*/  R2UR UR6, R227 ;  /* 0x00000000e30672ca */ /* 0x004fda00000e0000 */
[----:B------:R-:W-:-:S06]  /*1d90*/  UISETP.NE.AND UP0, UPT, UR6, 0x3, UPT ;  /* 0x000000030600788c */ /* 0x000fcc000bf05270 */
[----:B------:R-:W-:-:S13]  /*1da0*/  PLOP3.LUT P1, PT, PT, PT, UP0, 0x80, 0x0 ;  /* 0x000000000000781c */ /* 0x000fda0003f2f008 */
[----:B------:R-:W-:Y:S05]  /*1db0*/  @!P1 BRA `(.L_x_18) ;  /* 0x0000000000049947 */ /* 0x000fea0003800000 */
[----:B------:R-:W-:Y:S01]  /*1dc0*/  BPT.TRAP 0x1 ;  /* 0x000000040000795c */ /* 0x000fe20000300000 */
.L_x_18:
[----:B-----5:R-:W2:Y:S04]  /*1dd0*/  LDL R0, [R1+0x58] ;  /* 0x0000580001007983 */ /* 0x020ea80000100800 */
[----:B------:R-:W3:Y:S01]  /*1de0*/  LDL R2, [R1+0x4c] ;  /* 0x00004c0001027983 */ /* 0x000ee20000100800 */
[----:B--2---:R-:W-:Y:S02]  /*1df0*/  R2UR UR7, R0 ;  /* 0x00000000000772ca */ /* 0x004fe400000e0000 */
[----:B---3--:R-:W-:-:S11]  /*1e00*/  R2UR UR6, R2 ;  /* 0x00000000020672ca */ /* 0x008fd600000e0000 */
[----:B------:R-:W-:Y:S02]  /*1e10*/  IMAD.U32 R0, RZ, RZ, UR7 ;  /* 0x00000007ff007e24 */ /* 0x000fe4000f8e00ff */
[----:B------:R-:W-:-:S03]  /*1e20*/  ULEA UR6, UR6, UR59, 0x3 ;  /* 0x0000003b06067291 */ /* 0x000fc6000f8e183f */
[----:B------:R-:W-:-:S06]  /*1e30*/  SHF.L.U32 R0, R0, 0x1f, RZ ;  /* 0x0000001f00007819 */ /* 0x000fcc00000006ff */
[----:B------:R1:W2:Y:S01]  /*1e40*/  SYNCS.PHASECHK.TRANS64.TRYWAIT P0, [UR6], R0 ;  /* 0x00000000ff0075a7 */ /* 0x0002a20008000146 */
[----:B------:R-:W-:Y:S05]  /*1e50*/  @!P1 BRA `(.L_x_19) ;  /* 0x0000000000049947 */ /* 0x000fea0003800000 */
[----:B------:R-:W-:Y:S01]  /*1e60*/  BPT.TRAP 0x1 ;  /* 0x000000040000795c */ /* 0x000fe20000300000 */
.L_x_19:
[----:B------:R3:W-:Y:S01]  /*1e70*/  STL [R1+0x30], RZ ;  /* 0x000030ff01007387 */ /* 0x0007e20000100800 */
[----:B------:R-:W-:Y:S01]  /*1e80*/  UMOV UR60, 0x8 ;  /* 0x00000008003c7882 */ /* 0x000fe20000000000 */
[----:B--2---:R-:W-:Y:S05]  /*1e90*/  @P0 BRA `(.L_x_20) ;  /* 0x0000000000080947 */ /* 0x004fea0003800000 */
[----:B------:R-:W2:Y:S02]  /*1ea0*/  SYNCS.PHASECHK.TRANS64.TRYWAIT P0, [UR6], R0 ;  /* 0x00000000ff0075a7 */ /* 0x000ea40008000146 */
[----:B--2---:R-:W-:Y:S05]  /*1eb0*/  @!P0 BRA `(.L_x_21) ;  /* 0x0000012000748947 */ /* 0x004fea0003800000 */
.L_x_20:
[----:B--2---:R-:W2:Y:S04]  /*1ec0*/  LDL R3, [R1+0x38] ;  /* 0x0000380001037983 */ /* 0x004ea80000100800 */
[----:B------:R-:W4:Y:S01]  /*1ed0*/  LDL R2, [R1+0x4c] ;  /* 0x00004c0001027983 */ /* 0x000f220000100800 */
[----:B------:R-:W-:Y:S01]  /*1ee0*/  UIADD3 UR6, UR59, 0x10100, URZ ;  /* 0x000101003b067890 */ /* 0x000fe2000fffe03f */
[----:B------:R-:W-:Y:S01]  /*1ef0*/  WARPGROUP.ARRIVE ;  /* 0x00000000000079c5 */ /* 0x000fe20000000000 */
[----:B------:R-:W-:Y:S01]  /*1f00*/  UMOV UR13, 0x40000040 ;  /* 0x40000040000d7882 */ /* 0x000fe20000000000 */
[----:B------:R-:W-:Y:S01]  /*1f10*/  UMOV UR15, 0x40000040 ;  /* 0x40000040000f7882 */ /* 0x000fe20000000000 */
[----:B------:R-:W-:Y:S01]  /*1f20*/  USHF.R.U32.HI UR6, URZ, 0x4, UR6 ;  /* 0x000000043f067899 */ /* 0x000fe20008011606 */
[----:B------:R0:W-:Y:S01]  /*1f30*/  STL [R1+0x2c], RZ ;  /* 0x00002cff01007387 */ /* 0x0001e20000100800 */
[----:B------:R-:W-:Y:S01]  /*1f40*/  UMOV UR17, 0x40000040 ;  /* 0x4000004000117882 */ /* 0x000fe20000000000 */
[----:B------:R-:W-:Y:S01]  /*1f50*/  UMOV UR19, 0x40000040 ;  /* 0x4000004000137882 */ /* 0x000fe20000000000 */
[----:B------:R-:W-:Y:S01]  /*1f60*/  ULOP3.LUT UR6, UR6, 0x3fff, URZ, 0xc0, !UPT ;  /* 0x00003fff06067892 */ /* 0x000fe2000f8ec03f */
[----:B------:R0:W-:Y:S01]  /*1f70*/  STL [R1+0x28], RZ ;  /* 0x000028ff01007387 */ /* 0x0001e20000100800 */
[----:B------:R-:W-:Y:S01]  /*1f80*/  UMOV UR21, 0x40000040 ;  /* 0x4000004000157882 */ /* 0x000fe20000000000 */
[----:B------:R-:W-:Y:S01]  /*1f90*/  UMOV UR23, 0x40000040 ;  /* 0x4000004000177882 */ /* 0x000fe20000000000 */
[----:B------:R-:W-:Y:S01]  /*1fa0*/  ULOP3.LUT UR6, UR6, 0x10000, URZ, 0xfc, !UPT ;  /* 0x0001000006067892 */ /* 0x000fe2000f8efc3f */
[----:B------:R0:W-:Y:S01]  /*1fb0*/  STL [R1+0x24], RZ ;  /* 0x000024ff01007387 */ /* 0x0001e20000100800 */
[----:B------:R-:W-:Y:S01]  /*1fc0*/  UMOV UR25, 0x40000040 ;  /* 0x4000004000197882 */ /* 0x000fe20000000000 */
[----:B------:R-:W-:Y:S01]  /*1fd0*/  UMOV UR27, 0x40000040 ;  /* 0x40000040001b7882 */ /* 0x000fe20000000000 */
[----:B-1----:R-:W-:Y:S01]  /*1fe0*/  IMAD.MOV.U32 R0, RZ, RZ, RZ ;  /* 0x000000ffff007224 */ /* 0x002fe200078e00ff */
[----:B------:R0:W-:Y:S01]  /*1ff0*/  STL [R1+0x20], RZ ;  /* 0x000020ff01007387 */ /* 0x0001e20000100800 */
[----:B------:R-:W-:-:S02]  /*2000*/  CS2R R4, SRZ ;  /* 0x0000000000047805 */ /* 0x000fc4000001ff00 */
[----:B------:R-:W-:Y:S02]  /*2010*/  CS2R R6, SRZ ;  /* 0x0000000000067805 */ /* 0x000fe4000001ff00 */
[----:B------:R-:W-:Y:S01]  /*2020*/  CS2R R8, SRZ ;  /* 0x0000000000087805 */ /* 0x000fe2000001ff00 */
[----:B------:R0:W-:Y:S01]  /*2030*/  STL [R1+0x1c], RZ ;  /* 0x00001cff01007387 */ /* 0x0001e20000100800 */
[----:B------:R-:W-:Y:S02]  /*2040*/  CS2R R10, SRZ ;  /* 0x00000000000a7805 */ /* 0x000fe4000001ff00 */
[----:B------:R-:W-:Y:S02]  /*2050*/  CS2R R12, SRZ ;  /* 0x00000000000c7805 */ /* 0x000fe4000001ff00 */
[----:B------:R-:W-:Y:S01]  /*2060*/  CS2R R14, SRZ ;  /* 0x00000000000e7805 */ /* 0x000fe2000001ff00 */
        /* <DEDUP_REMOVED lines=24> */
[----:B------:R0:W-:Y:S01]  /*21f0*/  STL [R1], RZ ;  /* 0x000000ff01007387 */ /* 0x0001e20000100800 */
        /* <DEDUP_REMOVED lines=28> */
[----:B--2---:R-:W-:Y:S02]  /*23c0*/  R2UR UR7, R3 ;  /* 0x00000000030772ca */ /* 0x004fe400000e0000 */
[----:B----4-:R-:W-:Y:S02]  /*23d0*/  R2UR UR10, R2 ;  /* 0x00000000020a72ca */ /* 0x010fe400000e0000 */
[----:B------:R-:W-:-:S09]  /*23e0*/  CS2R R2, SRZ ;  /* 0x0000000000027805 */ /* 0x000fd2000001ff00 */
[----:B------:R-:W-:-:S03]  /*23f0*/  ULOP3.LUT UR12, UR7, 0x10000, URZ, 0xfc, !UPT ;  /* 0x00010000070c7892 */ /* 0x000fc6000f8efc3f */
[----:B------:R-:W-:Y:S01]  /*2400*/  ULDC UR7, c[0x0][0x50c] ;  /* 0x0001430000077ab9 */ /* 0x000fe20000000800 */
[----:B------:R-:W-:Y:S02]  /*2410*/  ULEA UR12, UR10, UR12, 0xb ;  /* 0x0000000c0a0c7291 */ /* 0x000fe4000f8e583f */
[----:B------:R-:W-:Y:S02]  /*2420*/  UISETP.NE.AND UP0, UPT, UR7, 0x8, UPT ;  /* 0x000000080700788c */ /* 0x000fe4000bf05270 */
[----:B------:R-:W-:Y:S02]  /*2430*/  UIMAD UR7, UR10, 0xf00, UR6 ;  /* 0x00000f000a0778a4 */ /* 0x000fe4000f8e0206 */
[----:B------:R-:W-:Y:S02]  /*2440*/  UIADD3 UR9, UR12, 0x2, URZ ;  /* 0x000000020c097890 */ /* 0x000fe4000fffe03f */
[----:B------:R-:W-:Y:S02]  /*2450*/  UIADD3 UR10, UR7, 0x80, URZ ;  /* 0x00000080070a7890 */ /* 0x000fe4000fffe03f */
[----:B------:R-:W-:-:S02]  /*2460*/  UIADD3 UR11, UR7, 0x100, URZ ;  /* 0x00000100070b7890 */ /* 0x000fc4000fffe03f */
[----:B------:R-:W-:Y:S01]  /*2470*/  UMOV UR14, UR7 ;  /* 0x00000007000e7c82 */ /* 0x000fe20008000000 */
[----:B------:R-:W-:Y:S02]  /*2480*/  UIADD3 UR8, UR12, 0x4, URZ ;  /* 0x000000040c087890 */ /* 0x000fe4000fffe03f */
[----:B------:R-:W-:Y:S01]  /*2490*/  QGMMA.64x16x32.F32.E4M3.E4M3 R136, gdesc[UR12], RZ, !UPT ;  /* 0x002000000c8879f3 */ /* 0x000fe2000c7008ff */
[----:B------:R-:W-:Y:S01]  /*24a0*/  UMOV UR14, UR10 ;  /* 0x0000000a000e7c82 */ /* 0x000fe20008000000 */
[----:B------:R-:W-:Y:S01]  /*24b0*/  UMOV UR15, 0x40000040 ;  /* 0x40000040000f7882 */ /* 0x000fe20000000000 */
[----:B------:R-:W-:Y:S01]  /*24c0*/  UIADD3 UR10, UR7, 0x180, URZ ;  /* 0x00000180070a7890 */ /* 0x000fe2000fffe03f */
[----:B------:R-:W-:Y:S01]  /*24d0*/  QGMMA.64x16x32.F32.E4M3.E4M3 R128, gdesc[UR12], RZ, !UPT ;  /* 0x002000000c8079f3 */ /* 0x000fe2000c7008ff */
[----:B------:R-:W-:Y:S01]  /*24e0*/  UMOV UR14, UR11 ;  /* 0x0000000b000e7c82 */ /* 0x000fe20008000000 */
[----:B------:R-:W-:Y:S01]  /*24f0*/  UIADD3 UR11, UR7, 0x200, URZ ;  /* 0x00000200070b7890 */ /* 0x000fe2000fffe03f */
[----:B------:R-:W-:Y:S01]  /*2500*/  UMOV UR15, 0x40000040 ;  /* 0x40000040000f7882 */ /* 0x000fe20000000000 */
[----:B------:R-:W-:-:S02]  /*2510*/  UIADD3 UR16, UR12, 0x6, URZ ;  /* 0x000000060c107890 */ /* 0x000fc4000fffe03f */
        /* <DEDUP_REMOVED lines=44> */
[----:B------:R-:W-:Y:S01]  /*27e0*/  UIADD3 UR18, UR7, 0x6, URZ ;  /* 0x0000000607127890 */ /* 0x000fe2000fffe03f */
[----:B------:R-:W-:Y:S01]  /*27f0*/  QGMMA.64x16x32.F32.E4M3.E4M3 R40, gdesc[UR12], RZ, !UPT ;  /* 0x002000000c2879f3 */ /* 0x000fe2000c7008ff */
[----:B------:R-:W-:Y:S01]  /*2800*/  UMOV UR14, UR10 ;  /* 0x0000000a000e7c82 */ /* 0x000fe20008000000 */
        /* <DEDUP_REMOVED lines=10> */
[----:B------:R-:W-:Y:S01]  /*28b0*/  UMOV UR14, UR10 ;  /* 0x0000000a000e7c82 */ /* 0x000fe20008000000 */
[----:B------:R-:W-:Y:S01]  /*28c0*/  UMOV UR15, 0x40000040 ;  /* 0x40000040000f7882 */ /* 0x000fe20000000000 */
[----:B------:R-:W-:Y:S01]  /*28d0*/  UIADD3 UR10, UR7, 0x182, URZ ;  /* 0x00000182070a7890 */ /* 0x000fe2000fffe03f */
[----:B------:R-:W-:Y:S01]  /*28e0*/  QGMMA.64x16x32.F32.E4M3.E4M3 R136, gdesc[UR12], R136 ;  /* 0x002000000c8879f3 */ /* 0x000fe20008700888 */
[----:B------:R-:W-:Y:S01]  /*28f0*/  UMOV UR14, UR11 ;  /* 0x0000000b000e7c82 */ /* 0x000fe20008000000 */
[----:B------:R-:W-:Y:S01]  /*2900*/  UMOV UR15, 0x40000040 ;  /* 0x40000040000f7882 */ /* 0x000fe20000000000 */
[----:B------:R-:W-:Y:S01]  /*2910*/  UMOV UR11, 0x40000040 ;  /* 0x40000040000b7882 */ /* 0x000fe20000000000 */
[----:B------:R-:W-:Y:S01]  /*2920*/  QGMMA.64x16x32.F32.E4M3.E4M3 R128, gdesc[UR12], R128 ;  /* 0x002000000c8079f3 */ /* 0x000fe20008700880 */
[----:B------:R-:W-:Y:S01]  /*2930*/  UMOV UR14, UR9 ;  /* 0x00000009000e7c82 */ /* 0x000fe20008000000 */
[----:B------:R-:W-:Y:S01]  /*2940*/  UIADD3 UR9, UR7, 0x202, URZ ;  /* 0x0000020207097890 */ /* 0x000fe2000fffe03f */
[----:B------:R-:W-:Y:S01]  /*2950*/  UMOV UR15, 0x40000040 ;  /* 0x40000040000f7882 */ /* 0x000fe20000000000 */
[----:B------:R-:W-:Y:S01]  /*2960*/  UIADD3 UR22, UR7, 0x780, URZ ;  /* 0x0000078007167890 */ /* 0x000fe2000fffe03f */
[----:B------:R-:W-:Y:S01]  /*2970*/  QGMMA.64x16x32.F32.E4M3.E4M3 R120, gdesc[UR12], R120 ;  /* 0x002000000c7879f3 */ /* 0x000fe20008700878 */
[----:B------:R-:W-:Y:S01]  /*2980*/  UMOV UR14, UR10 ;  /* 0x0000000a000e7c82 */ /* 0x000fe20008000000 */
[----:B------:R-:W-:Y:S01]  /*2990*/  UMOV UR15, 0x40000040 ;  /* 0x40000040000f7882 */ /* 0x000fe20000000000 */
[----:B------:R-:W-:Y:S01]  /*29a0*/  UIADD3 UR10, UR7, 0x282, URZ ;  /* 0x00000282070a7890 */ /* 0x000fe2000fffe03f */
        /* <DEDUP_REMOVED lines=13> */
[----:B------:R-:W-:Y:S01]  /*2a80*/  USEL UR6, URZ, 0x1, UP0 ;  /* 0x000000013f067887 */ /* 0x000fe20008000000 */
[----:B------:R-:W-:Y:S01]  /*2a90*/  QGMMA.64x16x32.F32.E4M3.E4M3 R88, gdesc[UR12], R88 ;  /* 0x002000000c5879f3 */ /* 0x000fe20008700858 */
[----:B------:R-:W-:Y:S01]  /*2aa0*/  UMOV UR14, UR10 ;  /* 0x0000000a000e7c82 */ /* 0x000fe20008000000 */
[----:B------:R-:W-:Y:S01]  /*2ab0*/  UMOV UR15, 0x40000040 ;  /* 0x40000040000f7882 */ /* 0x000fe20000000000 */
[----:B------:R-:W-:Y:S01]  /*2ac0*/  UIADD3 UR10, UR7, 0x482, URZ ;  /* 0x00000482070a7890 */ /* 0x000fe2000fffe03f */
[----:B------:R-:W-:Y:S01]  /*2ad0*/  QGMMA.64x16x32.F32.E4M3.E4M3 R80, gdesc[UR12], R80 ;  /* 0x002000000c5079f3 */ /* 0x000fe20008700850 */
[----:B------:R-:W-:Y:S01]  /*2ae0*/  UMOV UR14, UR9 ;  /* 0x00000009000e7c82 */ /* 0x000fe20008000000 */
[----:B------:R-:W-:Y:S01]  /*2af0*/  UIADD3 UR9, UR7, 0x502, URZ ;  /* 0x0000050207097890 */ /* 0x000fe2000fffe03f */
[----:B------:R-:W-:Y:S01]  /*2b00*/  ISETP.NE.AND P0, PT, RZ, UR6, PT ;  /* 0x00000006ff007c0c */ /* 0x000fe2000bf05270 */
[----:B------:R-:W-:-:S02]  /*2b10*/  UMOV UR15, 0x40000040 ;  /* 0x40000040000f7882 */ /* 0x000fc40000000000 */
[----:B------:R-:W-:Y:S01]  /*2b20*/  QGMMA.64x16x32.F32.E4M3.E4M3 R72, gdesc[UR12], R72 ;  /* 0x002000000c4879f3 */ /* 0x000fe20008700848 */
[----:B------:R-:W-:Y:S01]  /*2b30*/  UMOV UR14, UR10 ;  /* 0x0000000a000e7c82 */ /* 0x000fe20008000000 */
[----:B------:R-:W-:Y:S01]  /*2b40*/  UMOV UR15, 0x40000040 ;  /* 0x40000040000f7882 */ /* 0x000fe20000000000 */
[----:B------:R-:W-:Y:S01]  /*2b50*/  UIADD3 UR10, UR7, 0x582, URZ ;  /* 0x00000582070a7890 */ /* 0x000fe2000fffe03f */
[----:B------:R-:W-:Y:S01]  /*2b60*/  QGMMA.64x16x32.F32.E4M3.E4M3 R64, gdesc[UR12], R64 ;  /* 0x002000000c4079f3 */ /* 0x000fe20008700840 */
[----:B------:R-:W-:Y:S01]  /*2b70*/  UMOV UR14, UR9 ;  /* 0x00000009000e7c82 */ /* 0x000fe20008000000 */
[----:B------:R-:W-:Y:S01]  /*2b80*/  UIADD3 UR9, UR7, 0x602, URZ ;  /* 0x0000060207097890 */ /* 0x000fe2000fffe03f */
[----:B------:R-:W-:Y:S02]  /*2b90*/  UMOV UR15, 0x40000040 ;  /* 0x40000040000f7882 */ /* 0x000fe40000000000 */
[----:B------:R-:W-:Y:S01]  /*2ba0*/  QGMMA.64x16x32.F32.E4M3.E4M3 R56, gdesc[UR12], R56 ;  /* 0x002000000c3879f3 */ /* 0x000fe20008700838 */
[----:B------:R-:W-:Y:S01]  /*2bb0*/  UMOV UR14, UR10 ;  /* 0x0000000a000e7c82 */ /* 0x000fe20008000000 */
[----:B------:R-:W-:Y:S01]  /*2bc0*/  UMOV UR15, 0x40000040 ;  /* 0x40000040000f7882 */ /* 0x000fe20000000000 */
[----:B------:R-:W-:Y:S01]  /*2bd0*/  UIADD3 UR10, UR7, 0x682, URZ ;  /* 0x00000682070a7890 */ /* 0x000fe2000fffe03f */
[----:B------:R-:W-:Y:S01]  /*2be0*/  QGMMA.64x16x32.F32.E4M3.E4M3 R48, gdesc[UR12], R48 ;  /* 0x002000000c3079f3 */ /* 0x000fe20008700830 */
[----:B------:R-:W-:Y:S01]  /*2bf0*/  UMOV UR14, UR9 ;  /* 0x00000009000e7c82 */ /* 0x000fe20008000000 */
[----:B------:R-:W-:Y:S01]  /*2c00*/  UIADD3 UR9, UR7, 0x702, URZ ;  /* 0x0000070207097890 */ /* 0x000fe2000fffe03f */
[----:B------:R-:W-:-:S02]  /*2c10*/  UMOV UR15, 0x40000040 ;  /* 0x40000040000f7882 */ /* 0x000fc40000000000 */
[----:B------:R-:W-:Y:S01]  /*2c20*/  QGMMA.64x16x32.F32.E4M3.E4M3 R40, gdesc[UR12], R40 ;  /* 0x002000000c2879f3 */ /* 0x000fe20008700828 */
        /* <DEDUP_REMOVED lines=8> */
[----:B------:R-:W-:Y:S02]  /*2cb0*/  UIADD3 UR12, UR7, 0x84, URZ ;  /* 0x00000084070c7890 */ /* 0x000fe4000fffe03f */
[----:B------:R-:W-:Y:S01]  /*2cc0*/  UIADD3 UR13, UR7, 0x104, URZ ;  /* 0x00000104070d7890 */ /* 0x000fe2000fffe03f */
[----:B------:R-:W-:Y:S01]  /*2cd0*/  QGMMA.64x16x32.F32.E4M3.E4M3 R136, gdesc[UR8], R136 ;  /* 0x00200000088879f3 */ /* 0x000fe20008700888 */
[----:B------:R-:W-:-:S03]  /*2ce0*/  UMOV UR11, 0x40000040 ;  /* 0x40000040000b7882 */ /* 0x000fc60000000000 */
[----:B------:R-:W-:Y:S01]  /*2cf0*/  UMOV UR10, UR12 ;  /* 0x0000000c000a7c82 */ /* 0x000fe20008000000 */
        /* <DEDUP_REMOVED lines=52> */
[----:B------:R-:W-:Y:S01]  /*3040*/  UIADD3 UR13, UR7, 0x186, URZ ;  /* 0x00000186070d7890 */ /* 0x000fe2000fffe03f */
[----:B------:R-:W-:Y:S01]  /*3050*/  QGMMA.64x16x32.F32.E4M3.E4M3 R24, gdesc[UR8], R24 ;  /* 0x00200000081879f3 */ /* 0x000fe20008700818 */
[----:B------:R-:W-:Y:S01]  /*3060*/  UIADD3 UR10, UR7, 0x86, URZ ;  /* 0x00000086070a7890 */ /* 0x000fe2000fffe03f */
[----:B------:R-:W-:Y:S01]  /*3070*/  UMOV UR8, UR16 ;  /* 0x0000001000087c82 */ /* 0x000fe20008000000 */
[----:B------:R-:W-:Y:S01]  /*3080*/  UMOV UR9, UR17 ;  /* 0x0000001100097c82 */ /* 0x000fe20008000000 */
[----:B------:R-:W-:Y:S01]  /*3090*/  UMOV UR11, 0x40000040 ;  /* 0x40000040000b7882 */ /* 0x000fe20000000000 */
[----:B------:R-:W-:Y:S01]  /*30a0*/  QGMMA.64x16x32.F32.E4M3.E4M3 R136, gdesc[UR16], R136 ;  /* 0x00200000108879f3 */ /* 0x000fe20008700888 */
[----:B------:R-:W-:Y:S01]  /*30b0*/  UIADD3 UR18, UR7, 0x706, URZ ;  /* 0x0000070607127890 */ /* 0x000fe2000fffe03f */
[----:B------:R-:W-:-:S03]  /*30c0*/  UMOV UR19, 0x40000040 ;  /* 0x4000004000137882 */ /* 0x000fc60000000000 */
[----:B------:R-:W-:Y:S01]  /*30d0*/  QGMMA.64x16x32.F32.E4M3.E4M3 R128, gdesc[UR8], R128 ;  /* 0x00200000088079f3 */ /* 0x000fe20008700880 */
[----:B------:R-:W-:Y:S01]  /*30e0*/  UMOV UR8, UR16 ;  /* 0x0000001000087c82 */ /* 0x000fe20008000000 */
[----:B------:R-:W-:Y:S01]  /*30f0*/  UMOV UR9, UR17 ;  /* 0x0000001100097c82 */ /* 0x000fe20008000000 */
[----:B------:R-:W-:Y:S01]  /*3100*/  UMOV UR10, UR12 ;  /* 0x0000000c000a7c82 */ /* 0x000fe20008000000 */
[----:B------:R-:W-:Y:S01]  /*3110*/  UMOV UR11, 0x40000040 ;  /* 0x40000040000b7882 */ /* 0x000fe20000000000 */
[----:B------:R-:W-:Y:S01]  /*3120*/  UIADD3 UR12, UR7, 0x206, URZ ;  /* 0x00000206070c7890 */ /* 0x000fe2000fffe03f */
[----:B------:R-:W-:Y:S01]  /*3130*/  QGMMA.64x16x32.F32.E4M3.E4M3 R120, gdesc[UR8], R120 ;  /* 0x00200000087879f3 */ /* 0x000fe20008700878 */
[----:B------:R-:W-:Y:S01]  /*3140*/  UMOV UR10, UR13 ;  /* 0x0000000d000a7c82 */ /* 0x000fe20008000000 */
[----:B------:R-:W-:Y:S01]  /*3150*/  UIADD3 UR13, UR7, 0x286, URZ ;  /* 0x00000286070d7890 */ /* 0x000fe2000fffe03f */
[----:B------:R-:W-:Y:S01]  /*3160*/  UMOV UR8, UR16 ;  /* 0x0000001000087c82 */ /* 0x000fe20008000000 */
[----:B------:R-:W-:Y:S01]  /*3170*/  UMOV UR9, UR17 ;  /* 0x0000001100097c82 */ /* 0x000fe20008000000 */
[----:B------:R-:W-:-:S02]  /*3180*/  UMOV UR11, 0x40000040 ;  /* 0x40000040000b7882 */ /* 0x000fc40000000000 */
        /* <DEDUP_REMOVED lines=56> */
[----:B------:R-:W-:Y:S01]  /*3510*/  UMOV UR9, UR17 ;  /* 0x0000001100097c82 */ /* 0x000fe20008000000 */
[----:B------:R-:W-:Y:S01]  /*3520*/  UMOV UR10, UR13 ;  /* 0x0000000d000a7c82 */ /* 0x000fe20008000000 */
[----:B------:R-:W-:Y:S01]  /*3530*/  UMOV UR11, 0x40000040 ;  /* 0x40000040000b7882 */ /* 0x000fe20000000000 */
[----:B------:R-:W-:Y:S01]  /*3540*/  UIADD3 UR13, UR7, 0x900, URZ ;  /* 0x00000900070d7890 */ /* 0x000fe2000fffe03f */
[----:B------:R-:W-:Y:S01]  /*3550*/  QGMMA.64x16x32.F32.E4M3.E4M3 R32, gdesc[UR8], R32 ;  /* 0x00200000082079f3 */ /* 0x000fe20008700820 */
[----:B------:R-:W-:Y:S01]  /*3560*/  UIADD3 UR10, UR7, 0x800, URZ ;  /* 0x00000800070a7890 */ /* 0x000fe2000fffe03f */
[----:B------:R-:W-:-:S02]  /*3570*/  UMOV UR8, UR20 ;  /* 0x0000001400087c82 */ /* 0x000fc40008000000 */
[----:B------:R-:W-:Y:S01]  /*3580*/  QGMMA.64x16x32.F32.E4M3.E4M3 R24, gdesc[UR16], R24 ;  /* 0x00200000101879f3 */ /* 0x000fe20008700818 */
[----:B------:R-:W-:Y:S01]  /*3590*/  UMOV UR9, UR21 ;  /* 0x0000001500097c82 */ /* 0x000fe20008000000 */
[----:B------:R-:W-:Y:S02]  /*35a0*/  UMOV UR11, 0x40000040 ;  /* 0x40000040000b7882 */ /* 0x000fe40000000000 */
[----:B------:R-:W-:Y:S01]  /*35b0*/  QGMMA.64x16x32.F32.E4M3.E4M3 R136, gdesc[UR20], R136 ;  /* 0x00200000148879f3 */ /* 0x000fe20008700888 */
[----:B------:R-:W-:Y:S01]  /*35c0*/  UIADD3 UR22, UR7, 0xe80, URZ ;  /* 0x00000e8007167890 */ /* 0x000fe2000fffe03f */
[----:B------:R-:W-:Y:S02]  /*35d0*/  UMOV UR23, 0x40000040 ;  /* 0x4000004000177882 */ /* 0x000fe40000000000 */
        /* <DEDUP_REMOVED lines=155> */
[----:B------:R-:W-:Y:S01]  /*3f90*/  UMOV UR8, UR28 ;  /* 0x0000001c00087c82 */ /* 0x000fe20008000000 */
[----:B------:R-:W-:Y:S01]  /*3fa0*/  UMOV UR9, 0x40000040 ;  /* 0x4000004000097882 */ /* 0x000fe20000000000 */
[----:B------:R-:W-:Y:S01]  /*3fb0*/  UMOV UR11, 0x40000040 ;  /* 0x40000040000b7882 */ /* 0x000fe20000000000 */
[----:B------:R-:W-:Y:S05]  /*3fc0*/  QGMMA.64x16x32.F32.E4M3.E4M3 R24, gdesc[UR24], R24 ;  /* 0x00200000181879f3 */ /* 0x000fea0008700818 */
        /* <DEDUP_REMOVED lines=109> */
[----:B------:R-:W-:-:S02]  /*46a0*/  UMOV UR11, 0x40000040 ;  /* 0x40000040000b7882 */ /* 0x000fc40000000000 */
[----:B------:R-:W-:Y:S01]  /*46b0*/  QGMMA.64x16x32.F32.E4M3.E4M3 R40, gdesc[UR8], R40 ;  /* 0x00200000082879f3 */ /* 0x000fe20008700828 */
[----:B------:R-:W-:Y:S01]  /*46c0*/  UMOV UR10, UR13 ;  /* 0x0000000d000a7c82 */ /* 0x000fe20008000000 */
[----:B------:R-:W-:Y:S02]  /*46d0*/  UMOV UR11, 0x40000040 ;  /* 0x40000040000b7882 */ /* 0x000fe40000000000 */
[----:B------:R-:W-:Y:S01]  /*46e0*/  QGMMA.64x16x32.F32.E4M3.E4M3 R32, gdesc[UR8], R32 ;  /* 0x00200000082079f3 */ /* 0x000fe20008700820 */
[----:B------:R-:W-:Y:S01]  /*46f0*/  UMOV UR10, UR7 ;  /* 0x00000007000a7c82 */ /* 0x000fe20008000000 */
[----:B------:R-:W-:Y:S02]  /*4700*/  UMOV UR11, 0x40000040 ;  /* 0x40000040000b7882 */ /* 0x000fe40000000000 */
[----:B------:R-:W-:Y:S01]  /*4710*/  QGMMA.64x16x32.F32.E4M3.E4M3 R24, gdesc[UR8], R24, gsb0 ;  /* 0x00200000081879f3 */ /* 0x000fe20008000818 */
[----:B0-----:R-:W-:Y:S05]  /*4720*/  @!P0 BRA `(.L_x_22) ;  /* 0x0000000800248947 */ /* 0x001fea0003800000 */
[----:B------:R-:W-:Y:S02]  /*4730*/  WARPGROUP.DEPBAR.LE gsb0, 0x0 ;  /* 0x00008000000079c5 */ /* 0x000fe40000010000 */
[----:B------:R-:W-:-:S01]  /*4740*/  FADD R227, RZ, R136 ;  /* 0x00000088ffe37221 */ /* 0x000fc20000000000 */
[----:B------:R-:W-:Y:S01]  /*4750*/  FADD R226, RZ, R137 ;  /* 0x00000089ffe27221 */ /* 0x000fe20000000000 */
[----:B------:R-:W-:-:S01]  /*4760*/  FADD R225, RZ, R138 ;  /* 0x0000008affe17221 */ /* 0x000fc20000000000 */
[----:B------:R-:W-:Y:S01]  /*4770*/  FADD R224, RZ, R139 ;  /* 0x0000008bffe07221 */ /* 0x000fe20000000000 */
[----:B------:R-:W-:-:S01]  /*4780*/  FADD R223, RZ, R140 ;  /* 0x0000008cffdf7221 */ /* 0x000fc20000000000 */
[----:B------:R0:W-:Y:S01]  /*4790*/  STL [R1+0x6c], R227 ;  /* 0x00006ce301007387 */ /* 0x0001e20000100800 */
[----:B------:R-:W-:-:S01]  /*47a0*/  FADD R222, RZ, R141 ;  /* 0x0000008dffde7221 */ /* 0x000fc20000000000 */
[----:B------:R-:W-:Y:S01]  /*47b0*/  FADD R221, RZ, R142 ;  /* 0x0000008effdd7221 */ /* 0x000fe20000000000 */
[----:B------:R-:W-:-:S01]  /*47c0*/  FADD R220, RZ, R143 ;  /* 0x0000008fffdc7221 */ /* 0x000fc20000000000 */
[----:B------:R-:W-:Y:S01]  /*47d0*/  FADD R219, RZ, R128 ;  /* 0x00000080ffdb7221 */ /* 0x000fe20000000000 */
[----:B------:R-:W-:-:S01]  /*47e0*/  FADD R218, RZ, R129 ;  /* 0x00000081ffda7221 */ /* 0x000fc20000000000 */
[----:B------:R-:W-:Y:S01]  /*47f0*/  FADD R217, RZ, R130 ;  /* 0x00000082ffd97221 */ /* 0x000fe20000000000 */
[----:B------:R-:W-:-:S01]  /*4800*/  FADD R216, RZ, R131 ;  /* 0x00000083ffd87221 */ /* 0x000fc20000000000 */
[----:B------:R-:W-:Y:S01]  /*4810*/  FADD R215, RZ, R132 ;  /* 0x00000084ffd77221 */ /* 0x000fe20000000000 */
[----:B------:R-:W-:-:S01]  /*4820*/  FADD R214, RZ, R133 ;  /* 0x00000085ffd67221 */ /* 0x000fc20000000000 */
[----:B0-----:R-:W-:Y:S01]  /*4830*/  FADD R227, RZ, R35 ;  /* 0x00000023ffe37221 */ /* 0x001fe20000000000 */
[----:B------:R-:W-:-:S01]  /*4840*/  FADD R213, RZ, R134 ;  /* 0x00000086ffd57221 */ /* 0x000fc20000000000 */
[----:B------:R-:W-:Y:S01]  /*4850*/  FADD R212, RZ, R135 ;  /* 0x00000087ffd47221 */ /* 0x000fe20000000000 */
[----:B------:R-:W-:-:S01]  /*4860*/  FADD R211, RZ, R120 ;  /* 0x00000078ffd37221 */ /* 0x000fc20000000000 */
[----:B------:R-:W-:Y:S01]  /*4870*/  FADD R210, RZ, R121 ;  /* 0x00000079ffd27221 */ /* 0x000fe20000000000 */
[----:B------:R0:W-:Y:S01]  /*4880*/  STL [R1], R227 ;  /* 0x000000e301007387 */ /* 0x0001e20000100800 */
        /* <DEDUP_REMOVED lines=101> */
[----:B------:R-:W-:-:S03]  /*4ee0*/  FADD R0, RZ, R34 ;  /* 0x00000022ff007221 */ /* 0x000fc60000000000 */
[----:B------:R0:W-:Y:S02]  /*4ef0*/  STL [R1+0x1c], R227 ;  /* 0x00001ce301007387 */ /* 0x0001e40000100800 */
[----:B0-----:R-:W-:-:S05]  /*4f00*/  FADD R227, RZ, R27 ;  /* 0x0000001bffe37221 */ /* 0x001fca0000000000 */
        /* <DEDUP_REMOVED lines=8> */
[----:B------:R0:W-:Y:S04]  /*4f90*/  STL [R1+0x30], R227 ;  /* 0x000030e301007387 */ /* 0x0001e80000100800 */
[----:B0-----:R0:W5:Y:S01]  /*4fa0*/  LDL.LU R227, [R1+0x6c] ;  /* 0x00006c0001e37983 */ /* 0x0011620000300800 */
[----:B------:R-:W-:-:S05]  /*4fb0*/  UMOV UR60, URZ ;  /* 0x0000003f003c7c82 */ /* 0x000fca0008000000 */
.L_x_22:
[----:B------:R1:W-:Y:S04]  /*4fc0*/  STL [R1+0x70], R2 ;  /* 0x0000700201007387 */ /* 0x0003e80000100800 */
[----:B-1----:R-:W2:Y:S04]  /*4fd0*/  LDL R2, [R1+0x4c] ;  /* 0x00004c0001027983 */ /* 0x002ea80000100800 */
[----:B------:R1:W-:Y:S04]  /*4fe0*/  STL [R1+0x6c], R0 ;  /* 0x00006c0001007387 */ /* 0x0003e80000100800 */
[----:B-1----:R-:W4:Y:S01]  /*4ff0*/  LDL R0, [R1+0x58] ;  /* 0x0000580001007983 */ /* 0x002f220000100800 */
[----:B--2---:R-:W-:-:S03]  /*5000*/  R2UR UR8, R2 ;  /* 0x00000000020872ca */ /* 0x004fc600000e0000 */
[----:B------:R1:W5:Y:S01]  /*5010*/  LDL.LU R2, [R1+0x70] ;  /* 0x0000700001027983 */ /* 0x0003620000300800 */
[----:B----4-:R-:W-:-:S03]  /*5020*/  R2UR UR7, R0 ;  /* 0x00000000000772ca */ /* 0x010fc600000e0000 */
[----:B------:R1:W5:Y:S06]  /*5030*/  LDL.LU R0, [R1+0x6c] ;  /* 0x00006c0001007983 */ /* 0x00036c0000300800 */
[----:B------:R-:W-:-:S04]  /*5040*/  UIADD3 UR58, UR8, 0x1, URZ ;  /* 0x00000001083a7890 */ /* 0x000fc8000fffe03f */
[----:B------:R-:W-:-:S04]  /*5050*/  UISETP.NE.AND UP0, UPT, UR58, 0x2, UPT ;  /* 0x000000023a00788c */ /* 0x000fc8000bf05270 */
[----:B------:R-:W-:Y:S02]  /*5060*/  USEL UR61, URZ, 0x1, UP0 ;  /* 0x000000013f3d7887 */ /* 0x000fe40008000000 */
[----:B------:R-:W-:Y:S02]  /*5070*/  USEL UR58, UR58, URZ, UP0 ;  /* 0x0000003f3a3a7287 */ /* 0x000fe40008000000 */
[----:B------:R-:W-:-:S03]  /*5080*/  ULOP3.LUT UR61, UR7, UR61, URZ, 0x3c, !UPT ;  /* 0x0000003d073d7292 */ /* 0x000fc6000f8e3c3f */
[----:B-1----:R-:W-:-:S09]  /*5090*/  UMOV UR7, 0x1 ;  /* 0x0000000100077882 */ /* 0x002fd20000000000 */
.L_x_17:
[----:B-----5:R1:W-:Y:S04]  /*50a0*/  STL [R1+0x6c], R0 ;  /* 0x00006c0001007387 */ /* 0x0203e80000100800 */
[----:B-1----:R-:W2:Y:S02]  /*50b0*/  LDL R0, [R1+0x60] ;  /* 0x0000600001007983 */ /* 0x002ea40000100800 */
[----:B--2---:R-:W-:Y:S02]  /*50c0*/  R2UR UR9, R0 ;  /* 0x00000000000972ca */ /* 0x004fe400000e0000 */
[----:B------:R1:W5:Y:S11]  /*50d0*/  LDL.LU R0, [R1+0x6c] ;  /* 0x00006c0001007983 */ /* 0x0003760000300800 */
[----:B------:R-:W-:-:S04]  /*50e0*/  UISETP.LT.AND UP0, UPT, UR9, 0x1, UPT ;  /* 0x000000010900788c */ /* 0x000fc8000bf01270 */
[----:B------:R-:W-:-:S04]  /*50f0*/  USEL UR8, UR9, 0x1, UP0 ;  /* 0x0000000109087887 */ /* 0x000fc80008000000 */
[----:B------:R-:W-:-:S04]  /*5100*/  UIADD3 UR8, UR9, -UR8, URZ ;  /* 0x8000000809087290 */ /* 0x000fc8000fffe03f */
[----:B------:R-:W-:-:S06]  /*5110*/  UISETP.GE.AND UP0, UPT, UR8, 0x1, UPT ;  /* 0x000000010800788c */ /* 0x000fcc000bf06270 */
[----:B------:R-:W-:-:S13]  /*5120*/  PLOP3.LUT P0, PT, PT, PT, UP0, 0x80, 0x0 ;  /* 0x000000000000781c */ /* 0x000fda0003f0f008 */
[----:B-1----:R-:W-:Y:S05]  /*5130*/  @!P0 BRA `(.L_x_23) ;  /* 0x0000003400148947 */ /* 0x002fea0003800000 */
[----:B------:R-:W-:Y:S04]  /*5140*/  STL [R1+0x70], R2 ;  /* 0x0000700201007387 */ /* 0x000fe80000100800 */
[----:B-----5:R1:W-:Y:S04]  /*5150*/  STL [R1+0x6c], R0 ;  /* 0x00006c0001007387 */ /* 0x0203e80000100800 */
[----:B-1----:R-:W2:Y:S01]  /*5160*/  LDL R0, [R1+0x4c] ;  /* 0x00004c0001007983 */ /* 0x002ea20000100800 */
[----:B------:R-:W-:-:S05]  /*5170*/  IMAD.U32 R2, RZ, RZ, UR8 ;  /* 0x00000008ff027e24 */ /* 0x000fca000f8e00ff */
[----:B------:R1:W-:Y:S04]  /*5180*/  STL [R1+0x34], R2 ;  /* 0x0000340201007387 */ /* 0x0003e80000100800 */
[----:B-1----:R1:W5:Y:S01]  /*5190*/  LDL.LU R2, [R1+0x70] ;  /* 0x0000700001027983 */ /* 0x0023620000300800 */
[----:B--2---:R-:W-:-:S03]  /*51a0*/  R2UR UR8, R0 ;  /* 0x00000000000872ca */ /* 0x004fc600000e0000 */
[----:B------:R1:W5:Y:S10]  /*51b0*/  LDL.LU R0, [R1+0x6c] ;  /* 0x00006c0001007983 */ /* 0x0003740000300800 */
[----:B-1----:R-:W-:-:S07]  /*51c0*/  IMAD.U32 R229, RZ, RZ, UR8 ;  /* 0x00000008ffe57e24 */ /* 0x002fce000f8e00ff */
.L_x_31:
[----:B-1---5:R1:W-:Y:S04]  /*51d0*/  STL [R1+0x6c], R0 ;  /* 0x00006c0001007387 */ /* 0x0223e80000100800 */
[----:B-1----:R-:W2:Y:S02]  /*51e0*/  LDL R0, [R1+0x3c] ;  /* 0x00003c0001007983 */ /* 0x002ea40000100800 */
[----:B--2---:R-:W-:Y:S02]  /*51f0*/  R2UR UR8, R0 ;  /* 0x00000000000872ca */ /* 0x004fe400000e0000 */
[----:B------:R1:W5:Y:S11]  /*5200*/  LDL.LU R0, [R1+0x6c] ;  /* 0x00006c0001007983 */ /* 0x0003760000300800 */
[----:B------:R-:W-:-:S06]  /*5210*/  UISETP.NE.AND UP0, UPT, UR8, 0x3, UPT ;  /* 0x000000030800788c */ /* 0x000fcc000bf05270 */
[----:B------:R-:W-:-:S13]  /*5220*/  PLOP3.LUT P1, PT, PT, PT, UP0, 0x80, 0x0 ;  /* 0x000000000000781c */ /* 0x000fda0003f2f008 */
[----:B-1----:R-:W-:Y:S05]  /*5230*/  @!P1 BRA `(.L_x_24) ;  /* 0x0000000000049947 */ /* 0x002fea0003800000 */
[----:B------:R-:W-:Y:S01]  /*5240*/  BPT.TRAP 0x1 ;  /* 0x000000040000795c */ /* 0x000fe20000300000 */
.L_x_24:
[----:B------:R-:W1:Y:S01]  /*5250*/  S2UR UR8, SR_CgaCtaId ;  /* 0x00000000000879c3 */ /* 0x000e620000008800 */
[----:B------:R-:W-:Y:S01]  /*5260*/  UMOV UR59, 0x400 ;  /* 0x00000400003b7882 */ /* 0x000fe20000000000 */
[----:B------:R-:W-:-:S05]  /*5270*/  IMAD.U32 R228, RZ, RZ, UR61 ;  /* 0x0000003dffe47e24 */ /* 0x000fca000f8e00ff */
[----:B------:R-:W-:Y:S01]  /*5280*/  SHF.L.U32 R228, R228, 0x1f, RZ ;  /* 0x0000001fe4e47819 */ /* 0x000fe200000006ff */
[----:B-1----:R-:W-:-:S04]  /*5290*/  ULEA UR59, UR8, UR59, 0x18 ;  /* 0x0000003b083b7291 */ /* 0x002fc8000f8ec03f */
[----:B------:R-:W-:-:S09]  /*52a0*/  ULEA UR8, UR58, UR59, 0x3 ;  /* 0x0000003b3a087291 */ /* 0x000fd2000f8e183f */
[----:B------:R1:W2:Y:S01]  /*52b0*/  SYNCS.PHASECHK.TRANS64.TRYWAIT P0, [UR8], R228 ;  /* 0x000000e4ff0075a7 */ /* 0x0002a20008000148 */
[----:B------:R-:W-:Y:S05]  /*52c0*/  @!P1 BRA `(.L_x_25) ;  /* 0x0000000000049947 */ /* 0x000fea0003800000 */
[----:B------:R-:W-:Y:S01]  /*52d0*/  BPT.TRAP 0x1 ;  /* 0x000000040000795c */ /* 0x000fe20000300000 */
.L_x_25:
[----:B--2---:R-:W-:Y:S05]  /*52e0*/  @P0 BRA `(.L_x_26) ;  /* 0x0000000000080947 */ /* 0x004fea0003800000 */
[----:B------:R-:W2:Y:S02]  /*52f0*/  SYNCS.PHASECHK.TRANS64.TRYWAIT P0, [UR8], R228 ;  /* 0x000000e4ff0075a7 */ /* 0x000ea40008000148 */
[----:B--2---:R-:W-:Y:S05]  /*5300*/  @!P0 BRA `(.L_x_27) ;  /* 0x000000ec00788947 */ /* 0x004fea0003800000 */
.L_x_26:
[----:B-----5:R2:W-:Y:S04]  /*5310*/  STL [R1+0x6c], R0 ;  /* 0x00006c0001007387 */ /* 0x0205e80000100800 */
[----:B--2---:R-:W2:Y:S01]  /*5320*/  LDL R0, [R1+0x38] ;  /* 0x0000380001007983 */ /* 0x004ea20000100800 */
[----:B------:R-:W-:Y:S02]  /*5330*/  UISETP.NE.AND UP0, UPT, UR6, URZ, UPT ;  /* 0x0000003f0600728c */ /* 0x000fe4000bf05270 */
[----:B------:R-:W-:-:S04]  /*5340*/  UIADD3 UR6, UR59, 0x10100, URZ ;  /* 0x000101003b067890 */ /* 0x000fc8000fffe03f */
[----:B------:R-:W-:-:S04]  /*5350*/  USHF.R.U32.HI UR6, URZ, 0x4, UR6 ;  /* 0x000000043f067899 */ /* 0x000fc80008011606 */
[----:B------:R-:W-:Y:S02]  /*5360*/  ULOP3.LUT UR6, UR6, 0x3fff, URZ, 0xc0, !UPT ;  /* 0x00003fff06067892 */ /* 0x000fe4000f8ec03f */
[----:B------:R-:W-:Y:S02]  /*5370*/  USEL UR7, UR7, URZ, !UP0 ;  /* 0x0000003f07077287 */ /* 0x000fe4000c000000 */
[----:B------:R-:W-:Y:S02]  /*5380*/  ULOP3.LUT UR6, UR6, 0x10000, URZ, 0xfc, !UPT ;  /* 0x0001000006067892 */ /* 0x000fe4000f8efc3f */
[----:B------:R-:W-:Y:S02]  /*5390*/  UISETP.NE.U32.AND UP0, UPT, UR7, URZ, UPT ;  /* 0x0000003f0700728c */ /* 0x000fe4000bf05070 */
[----:B------:R-:W-:Y:S01]  /*53a0*/  UIMAD UR6, UR58, 0xf00, UR6 ;  /* 0x00000f003a0678a4 */ /* 0x000fe2000f8e0206 */
[----:B------:R-:W-:-:S03]  /*53b0*/  WARPGROUP.ARRIVE ;  /* 0x00000000000079c5 */ /* 0x000fc60000000000 */
[----:B------:R-:W-:Y:S02]  /*53c0*/  UIADD3 UR30, UR6, 0x80, URZ ;  /* 0x00000080061e7890 */ /* 0x000fe4000fffe03f */
[----:B------:R-:W-:Y:S01]  /*53d0*/  UIADD3 UR34, UR6, 0x100, URZ ;  /* 0x0000010006227890 */ /* 0x000fe2000fffe03f */
[----:B------:R-:W-:Y:S01]  /*53e0*/  UMOV UR9, 0x40000040 ;  /* 0x4000004000097882 */ /* 0x000fe20000000000 */
[----:B------:R-:W-:Y:S01]  /*53f0*/  UMOV UR10, UR6 ;  /* 0x00000006000a7c82 */ /* 0x000fe20008000000 */
[----:B------:R-:W-:Y:S01]  /*5400*/  UMOV UR11, 0x40000040 ;  /* 0x40000040000b7882 */ /* 0x000fe20000000000 */
[----:B------:R-:W-:Y:S02]  /*5410*/  UIADD3 UR38, UR6, 0x180, URZ ;  /* 0x0000018006267890 */ /* 0x000fe4000fffe03f */
[----:B------:R-:W-:Y:S01]  /*5420*/  UIADD3 UR42, UR6, 0x200, URZ ;  /* 0x00000200062a7890 */ /* 0x000fe2000fffe03f */
[----:B------:R-:W-:Y:S01]  /*5430*/  UMOV UR29, UR9 ;  /* 0x00000009001d7c82 */ /* 0x000fe20008000000 */
[----:B------:R-:W-:Y:S01]  /*5440*/  UMOV UR31, 0x40000040 ;  /* 0x40000040001f7882 */ /* 0x000fe20000000000 */
[----:B------:R-:W-:Y:S01]  /*5450*/  UMOV UR33, UR9 ;  /* 0x0000000900217c82 */ /* 0x000fe20008000000 */
[----:B------:R-:W-:Y:S01]  /*5460*/  UMOV UR35, 0x40000040 ;  /* 0x4000004000237882 */ /* 0x000fe20000000000 */
[----:B------:R-:W-:Y:S01]  /*5470*/  UMOV UR37, UR9 ;  /* 0x0000000900257c82 */ /* 0x000fe20008000000 */
[----:B------:R-:W-:Y:S01]  /*5480*/  UMOV UR39, 0x40000040 ;  /* 0x4000004000277882 */ /* 0x000fe20000000000 */
[----:B------:R-:W-:Y:S01]  /*5490*/  UMOV UR41, UR9 ;  /* 0x0000000900297c82 */ /* 0x000fe20008000000 */
[----:B------:R-:W-:Y:S01]  /*54a0*/  UMOV UR43, 0x40000040 ;  /* 0x40000040002b7882 */ /* 0x000fe20000000000 */
        /* <DEDUP_REMOVED lines=9> */
[----:B--2---:R-:W-:-:S02]  /*5540*/  R2UR UR8, R0 ;  /* 0x00000000000872ca */ /* 0x004fc400000e0000 */
[----:B------:R2:W5:Y:S01]  /*5550*/  LDL.LU R0, [R1+0x6c] ;  /* 0x00006c0001007983 */ /* 0x0005620000300800 */
[----:B------:R-:W-:Y:S02]  /*5560*/  UIADD3 UR50, UR6, 0xc86, URZ ;  /* 0x00000c8606327890 */ /* 0x000fe4000fffe03f */
[----:B------:R-:W-:Y:S01]  /*5570*/  UIADD3 UR54, UR6, 0xd06, URZ ;  /* 0x00000d0606367890 */ /* 0x000fe2000fffe03f */
[----:B------:R-:W-:Y:S01]  /*5580*/  UMOV UR47, 0x40000040 ;  /* 0x40000040002f7882 */ /* 0x000fe20000000000 */
[----:B------:R-:W-:Y:S01]  /*5590*/  UMOV UR51, 0x40000040 ;  /* 0x4000004000337882 */ /* 0x000fe20000000000 */
[----:B------:R-:W-:Y:S01]  /*55a0*/  UMOV UR55, 0x40000040 ;  /* 0x4000004000377882 */ /* 0x000fe20000000000 */
[----:B------:R-:W-:-:S04]  /*55b0*/  UIADD3 UR60, UR60, 0x8, URZ ;  /* 0x000000083c3c7890 */ /* 0x000fc8000fffe03f */
[----:B------:R-:W-:-:S04]  /*55c0*/  ULOP3.LUT UR8, UR8, 0x10000, URZ, 0xfc, !UPT ;  /* 0x0001000008087892 */ /* 0x000fc8000f8efc3f */
[----:B------:R-:W-:-:S04]  /*55d0*/  ULEA UR8, UR58, UR8, 0xb ;  /* 0x000000083a087291 */ /* 0x000fc8000f8e583f */
[----:B------:R-:W-:Y:S02]  /*55e0*/  UIADD3 UR18, UR8, 0x2, URZ ;  /* 0x0000000208127890 */ /* 0x000fe4000fffe03f */
[----:B------:R-:W-:Y:S02]  /*55f0*/  UIADD3 UR22, UR8, 0x4, URZ ;  /* 0x0000000408167890 */ /* 0x000fe4000fffe03f */
[----:B------:R-:W-:Y:S01]  /*5600*/  UMOV UR28, UR8 ;  /* 0x00000008001c7c82 */ /* 0x000fe20008000000 */
[----:B------:R-:W-:Y:S01]  /*5610*/  QGMMA.64x16x32.F32.E4M3.E4M3 R136, gdesc[UR8], R136, UP0 ;  /* 0x00200000088879f3 */ /* 0x000fe2000bf00888 */
[----:B------:R-:W-:Y:S01]  /*5620*/  UIADD3 UR10, UR6, 0x280, URZ ;  /* 0x00000280060a7890 */ /* 0x000fe2000fffe03f */
[----:B------:R-:W-:Y:S02]  /*5630*/  UMOV UR32, UR8 ;  /* 0x0000000800207c82 */ /* 0x000fe40008000000 */
[----:B------:R-:W-:Y:S01]  /*5640*/  QGMMA.64x16x32.F32.E4M3.E4M3 R128, gdesc[UR28], R128, UP0 ;  /* 0x002000001c8079f3 */ /* 0x000fe2000bf00880 */
[----:B------:R-:W-:Y:S01]  /*5650*/  UMOV UR36, UR8 ;  /* 0x0000000800247c82 */ /* 0x000fe20008000000 */
[----:B------:R-:W-:Y:S01]  /*5660*/  UMOV UR40, UR8 ;  /* 0x0000000800287c82 */ /* 0x000fe20008000000 */
[----:B------:R-:W-:Y:S01]  /*5670*/  UMOV UR11, 0x40000040 ;  /* 0x40000040000b7882 */ /* 0x000fe20000000000 */
[----:B------:R-:W-:Y:S01]  /*5680*/  QGMMA.64x16x32.F32.E4M3.E4M3 R120, gdesc[UR32], R120, UP0 ;  /* 0x00200000207879f3 */ /* 0x000fe2000bf00878 */
[----:B------:R-:W-:Y:S01]  /*5690*/  UMOV UR12, UR8 ;  /* 0x00000008000c7c82 */ /* 0x000fe20008000000 */
[----:B------:R-:W-:Y:S01]  /*56a0*/  UMOV UR16, UR8 ;  /* 0x0000000800107c82 */ /* 0x000fe20008000000 */
[----:B------:R-:W-:Y:S01]  /*56b0*/  UIADD3 UR26, UR8, 0x6, URZ ;  /* 0x00000006081a7890 */ /* 0x000fe2000fffe03f */
[----:B------:R-:W-:Y:S01]  /*56c0*/  QGMMA.64x16x32.F32.E4M3.E4M3 R112, gdesc[UR36], R112, UP0 ;  /* 0x00200000247079f3 */ /* 0x000fe2000bf00870 */
[----:B------:R-:W-:Y:S01]  /*56d0*/  UMOV UR20, UR8 ;  /* 0x0000000800147c82 */ /* 0x000fe20008000000 */
[----:B------:R-:W-:-:S02]  /*56e0*/  UIADD3 UR30, UR6, 0x500, URZ ;  /* 0x00000500061e7890 */ /* 0x000fc4000fffe03f */
[----:B------:R-:W-:Y:S01]  /*56f0*/  QGMMA.64x16x32.F32.E4M3.E4M3 R104, gdesc[UR40], R104, UP0 ;  /* 0x00200000286879f3 */ /* 0x000fe2000bf00868 */
[----:B------:R-:W-:Y:S01]  /*5700*/  UIADD3 UR34, UR6, 0x580, URZ ;  /* 0x0000058006227890 */ /* 0x000fe2000fffe03f */
[----:B------:R-:W-:Y:S02]  /*5710*/  UMOV UR24, UR8 ;  /* 0x0000000800187c82 */ /* 0x000fe40008000000 */
[----:B------:R-:W-:Y:S01]  /*5720*/  QGMMA.64x16x32.F32.E4M3.E4M3 R96, gdesc[UR8], R96, UP0 ;  /* 0x00200000086079f3 */ /* 0x000fe2000bf00860 */
[----:B------:R-:W-:Y:S02]  /*5730*/  UIADD3 UR10, UR6, 0x380, URZ ;  /* 0x00000380060a7890 */ /* 0x000fe4000fffe03f */
[----:B------:R-:W-:Y:S01]  /*5740*/  UIADD3 UR11, UR6, 0x400, URZ ;  /* 0x00000400060b7890 */ /* 0x000fe2000fffe03f */
[----:B------:R-:W-:Y:S01]  /*5750*/  QGMMA.64x16x32.F32.E4M3.E4M3 R88, gdesc[UR12], R88, UP0 ;  /* 0x002000000c5879f3 */ /* 0x000fe2000bf00858 */
[----:B------:R-:W-:Y:S01]  /*5760*/  UMOV UR12, UR18 ;  /* 0x00000012000c7c82 */ /* 0x000fe20008000000 */
[----:B------:R-:W-:Y:S01]  /*5770*/  UMOV UR28, UR8 ;  /* 0x00000008001c7c82 */ /* 0x000fe20008000000 */
[----:B------:R-:W-:Y:S01]  /*5780*/  UMOV UR29, UR9 ;  /* 0x00000009001d7c82 */ /* 0x000fe20008000000 */
[----:B------:R-:W-:Y:S01]  /*5790*/  UMOV UR18, UR10 ;  /* 0x0000000a00127c82 */ /* 0x000fe20008000000 */
[----:B------:R-:W-:Y:S01]  /*57a0*/  UIADD3 UR10, UR6, 0x480, URZ ;  /* 0x00000480060a7890 */ /* 0x000fe2000fffe03f */
        /* <DEDUP_REMOVED lines=13> */
[----:B------:R-:W-:-:S02]  /*5880*/  UIADD3 UR42, UR6, 0x680, URZ ;  /* 0x00000680062a7890 */ /* 0x000fc4000fffe03f */
[----:B------:R-:W-:Y:S01]  /*5890*/  UIADD3 UR10, UR6, 0x700, URZ ;  /* 0x00000700060a7890 */ /* 0x000fe2000fffe03f */
[----:B------:R-:W-:Y:S01]  /*58a0*/  QGMMA.64x16x32.F32.E4M3.E4M3 R48, gdesc[UR32], R48, UP0 ;  /* 0x00200000203079f3 */ /* 0x000fe2000bf00830 */
[----:B------:R-:W-:Y:S02]  /*58b0*/  UIADD3 UR7, UR8, 0x400, URZ ;  /* 0x0000040008077890 */ /* 0x000fe4000fffe03f */
[----:B------:R-:W-:Y:S01]  /*58c0*/  UMOV UR36, UR8 ;  /* 0x0000000800247c82 */ /* 0x000fe20008000000 */
[----:B------:R-:W-:Y:S01]  /*58d0*/  UMOV UR37, UR9 ;  /* 0x0000000900257c82 */ /* 0x000fe20008000000 */
[----:B------:R-:W-:Y:S01]  /*58e0*/  UMOV UR39, 0x40000040 ;  /* 0x4000004000277882 */ /* 0x000fe20000000000 */
[----:B------:R-:W-:Y:S01]  /*58f0*/  UMOV UR40, UR8 ;  /* 0x0000000800287c82 */ /* 0x000fe20008000000 */
[----:B------:R-:W-:Y:S01]  /*5900*/  QGMMA.64x16x32.F32.E4M3.E4M3 R40, gdesc[UR36], R40, UP0 ;  /* 0x00200000242879f3 */ /* 0x000fe2000bf00828 */
[----:B------:R-:W-:Y:S01]  /*5910*/  UMOV UR41, UR9 ;  /* 0x0000000900297c82 */ /* 0x000fe20008000000 */
[----:B------:R-:W-:Y:S01]  /*5920*/  UMOV UR43, 0x40000040 ;  /* 0x40000040002b7882 */ /* 0x000fe20000000000 */
[----:B------:R-:W-:Y:S01]  /*5930*/  UMOV UR11, 0x40000040 ;  /* 0x40000040000b7882 */ /* 0x000fe20000000000 */
[----:B------:R-:W-:Y:S01]  /*5940*/  QGMMA.64x16x32.F32.E4M3.E4M3 R32, gdesc[UR40], R32, UP0 ;  /* 0x00200000282079f3 */ /* 0x000fe2000bf00820 */
[----:B------:R-:W-:Y:S01]  /*5950*/  UIADD3 UR14, UR6, 0x2, URZ ;  /* 0x00000002060e7890 */ /* 0x000fe2000fffe03f */
[----:B------:R-:W-:-:S02]  /*5960*/  UMOV UR24, UR7 ;  /* 0x0000000700187c82 */ /* 0x000fc40008000000 */
[----:B------:R-:W-:Y:S01]  /*5970*/  QGMMA.64x16x32.F32.E4M3.E4M3 R24, gdesc[UR8], R24, UP0 ;  /* 0x00200000081879f3 */ /* 0x000fe2000bf00818 */
[----:B------:R-:W-:Y:S02]  /*5980*/  UIADD3 UR7, UR6, 0x82, URZ ;  /* 0x0000008206077890 */ /* 0x000fe4000fffe03f */
[----:B------:R-:W-:Y:S01]  /*5990*/  UIADD3 UR10, UR6, 0x102, URZ ;  /* 0x00000102060a7890 */ /* 0x000fe2000fffe03f */
[----:B------:R-:W-:Y:S01]  /*59a0*/  UMOV UR13, 0x40000040 ;  /* 0x40000040000d7882 */ /* 0x000fe20000000000 */
[----:B------:R-:W-:Y:S01]  /*59b0*/  UMOV UR15, 0x40000040 ;  /* 0x40000040000f7882 */ /* 0x000fe20000000000 */
[----:B------:R-:W-:Y:S01]  /*59c0*/  UIADD3 UR44, UR8, 0x402, URZ ;  /* 0x00000402082c7890 */ /* 0x000fe2000fffe03f */
[----:B------:R-:W-:Y:S01]  /*59d0*/  QGMMA.64x16x32.F32.E4M3.E4M3 R136, gdesc[UR12], R136 ;  /* 0x002000000c8879f3 */ /* 0x000fe20008700888 */
[----:B------:R-:W-:Y:S02]  /*59e0*/  UIADD3 UR45, UR8, 0x404, URZ ;  /* 0x00000404082d7890 */ /* 0x000fe4000fffe03f */
[----:B------:R-:W-:Y:S01]  /*59f0*/  UIADD3 UR46, UR8, 0x406, URZ ;  /* 0x00000406082e7890 */ /* 0x000fe2000fffe03f */
[----:B------:R-:W-:Y:S01]  /*5a00*/  UMOV UR14, UR7 ;  /* 0x00000007000e7c82 */ /* 0x000fe20008000000 */
[----:B------:R-:W-:Y:S01]  /*5a10*/  UMOV UR15, 0x40000040 ;  /* 0x40000040000f7882 */ /* 0x000fe20000000000 */
[----:B------:R-:W-:Y:S01]  /*5a20*/  UIADD3 UR42, UR6, 0x182, URZ ;  /* 0x00000182062a7890 */ /* 0x000fe2000fffe03f */
[----:B------:R-:W-:Y:S01]  /*5a30*/  QGMMA.64x16x32.F32.E4M3.E4M3 R128, gdesc[UR12], R128 ;  /* 0x002000000c8079f3 */ /* 0x000fe20008700880 */
[----:B------:R-:W-:Y:S01]  /*5a40*/  UMOV UR8, UR12 ;  /* 0x0000000c00087c82 */ /* 0x000fe20008000000 */
        /* <DEDUP_REMOVED lines=8> */
[----:B------:R-:W-:Y:S01]  /*5ad0*/  UMOV UR15, 0x40000040 ;  /* 0x40000040000f7882 */ /* 0x000fe20000000000 */
[----:B------:R-:W-:Y:S01]  /*5ae0*/  QGMMA.64x16x32.F32.E4M3.E4M3 R112, gdesc[UR40], R112 ;  /* 0x00200000287079f3 */ /* 0x000fe20008700870 */
[----:B------:R-:W-:Y:S01]  /*5af0*/  UIADD3 UR42, UR6, 0x302, URZ ;  /* 0x00000302062a7890 */ /* 0x000fe2000fffe03f */
[----:B------:R-:W-:Y:S01]  /*5b00*/  UMOV UR8, UR12 ;  /* 0x0000000c00087c82 */ /* 0x000fe20008000000 */
[----:B------:R-:W-:Y:S01]  /*5b10*/  UMOV UR9, UR13 ;  /* 0x0000000d00097c82 */ /* 0x000fe20008000000 */
[----:B------:R-:W-:Y:S01]  /*5b20*/  UMOV UR11, 0x40000040 ;  /* 0x40000040000b7882 */ /* 0x000fe20000000000 */
[----:B------:R-:W-:Y:S01]  /*5b30*/  QGMMA.64x16x32.F32.E4M3.E4M3 R104, gdesc[UR12], R104 ;  /* 0x002000000c6879f3 */ /* 0x000fe20008700868 */
[----:B------:R-:W-:Y:S01]  /*5b40*/  UIADD3 UR14, UR6, 0x382, URZ ;  /* 0x00000382060e7890 */ /* 0x000fe2000fffe03f */
[----:B------:R-:W-:-:S02]  /*5b50*/  UMOV UR40, UR12 ;  /* 0x0000000c00287c82 */ /* 0x000fc40008000000 */
[----:B------:R-:W-:Y:S01]  /*5b60*/  QGMMA.64x16x32.F32.E4M3.E4M3 R96, gdesc[UR8], R96 ;  /* 0x00200000086079f3 */ /* 0x000fe20008700860 */
[----:B------:R-:W-:Y:S01]  /*5b70*/  UIADD3 UR10, UR6, 0x402, URZ ;  /* 0x00000402060a7890 */ /* 0x000fe2000fffe03f */
        /* <DEDUP_REMOVED lines=30> */
[----:B------:R-:W-:Y:S01]  /*5d60*/  UMOV UR8, UR12 ;  /* 0x0000000c00087c82 */ /* 0x000fe20008000000 */
[----:B------:R-:W-:Y:S01]  /*5d70*/  UMOV UR9, UR13 ;  /* 0x0000000d00097c82 */ /* 0x000fe20008000000 */
[----:B------:R-:W-:Y:S01]  /*5d80*/  UMOV UR11, 0x40000040 ;  /* 0x40000040000b7882 */ /* 0x000fe20000000000 */
[----:B------:R-:W-:Y:S01]  /*5d90*/  QGMMA.64x16x32.F32.E4M3.E4M3 R32, gdesc[UR12], R32 ;  /* 0x002000000c2079f3 */ /* 0x000fe20008700820 */
[----:B------:R-:W-:-:S02]  /*5da0*/  UIADD3 UR18, UR6, 0x4, URZ ;  /* 0x0000000406127890 */ /* 0x000fc4000fffe03f */
[----:B------:R-:W-:Y:S01]  /*5db0*/  UIADD3 UR7, UR6, 0x84, URZ ;  /* 0x0000008406077890 */ /* 0x000fe2000fffe03f */
[----:B------:R-:W-:Y:S01]  /*5dc0*/  QGMMA.64x16x32.F32.E4M3.E4M3 R24, gdesc[UR8], R24 ;  /* 0x00200000081879f3 */ /* 0x000fe20008700818 */
[----:B------:R-:W-:Y:S01]  /*5dd0*/  UIADD3 UR14, UR6, 0x104, URZ ;  /* 0x00000104060e7890 */ /* 0x000fe2000fffe03f */
[----:B------:R-:W-:Y:S01]  /*5de0*/  UMOV UR17, 0x40000040 ;  /* 0x4000004000117882 */ /* 0x000fe20000000000 */
[----:B------:R-:W-:Y:S01]  /*5df0*/  UMOV UR19, 0x40000040 ;  /* 0x4000004000137882 */ /* 0x000fe20000000000 */
[----:B------:R-:W-:Y:S02]  /*5e00*/  UIADD3 UR10, UR6, 0x184, URZ ;  /* 0x00000184060a7890 */ /* 0x000fe4000fffe03f */
[----:B------:R-:W-:Y:S01]  /*5e10*/  QGMMA.64x16x32.F32.E4M3.E4M3 R136, gdesc[UR16], R136 ;  /* 0x00200000108879f3 */ /* 0x000fe20008700888 */
        /* <DEDUP_REMOVED lines=13> */
[----:B------:R-:W-:Y:S01]  /*5ef0*/  UMOV UR40, UR16 ;  /* 0x0000001000287c82 */ /* 0x000fe20008000000 */
[----:B------:R-:W-:Y:S01]  /*5f00*/  UMOV UR41, UR17 ;  /* 0x0000001100297c82 */ /* 0x000fe20008000000 */
[----:B------:R-:W-:Y:S01]  /*5f10*/  UMOV UR43, 0x40000040 ;  /* 0x40000040002b7882 */ /* 0x000fe20000000000 */
[----:B------:R-:W-:Y:S01]  /*5f20*/  QGMMA.64x16x32.F32.E4M3.E4M3 R112, gdesc[UR8], R112 ;  /* 0x00200000087079f3 */ /* 0x000fe20008700870 */
[----:B------:R-:W-:Y:S01]  /*5f30*/  UIADD3 UR10, UR6, 0x384, URZ ;  /* 0x00000384060a7890 */ /* 0x000fe2000fffe03f */
[----:B------:R-:W-:-:S02]  /*5f40*/  UMOV UR19, 0x40000040 ;  /* 0x4000004000137882 */ /* 0x000fc40000000000 */
[----:B------:R-:W-:Y:S01]  /*5f50*/  QGMMA.64x16x32.F32.E4M3.E4M3 R104, gdesc[UR40], R104 ;  /* 0x00200000286879f3 */ /* 0x000fe20008700868 */
[----:B------:R-:W-:Y:S01]  /*5f60*/  UIADD3 UR42, UR6, 0x404, URZ ;  /* 0x00000404062a7890 */ /* 0x000fe2000fffe03f */
[----:B------:R-:W-:Y:S01]  /*5f70*/  UMOV UR12, UR16 ;  /* 0x00000010000c7c82 */ /* 0x000fe20008000000 */
[----:B------:R-:W-:Y:S01]  /*5f80*/  UMOV UR13, UR17 ;  /* 0x00000011000d7c82 */ /* 0x000fe20008000000 */
[----:B------:R-:W-:Y:S01]  /*5f90*/  UMOV UR15, 0x40000040 ;  /* 0x40000040000f7882 */ /* 0x000fe20000000000 */
[----:B------:R-:W-:Y:S01]  /*5fa0*/  QGMMA.64x16x32.F32.E4M3.E4M3 R96, gdesc[UR16], R96 ;  /* 0x00200000106079f3 */ /* 0x000fe20008700860 */
[----:B------:R-:W-:Y:S01]  /*5fb0*/  UIADD3 UR18, UR6, 0x484, URZ ;  /* 0x0000048406127890 */ /* 0x000fe2000fffe03f */
[----:B------:R-:W-:Y:S02]  /*5fc0*/  UMOV UR8, UR16 ;  /* 0x0000001000087c82 */ /* 0x000fe40008000000 */
[----:B------:R-:W-:Y:S01]  /*5fd0*/  QGMMA.64x16x32.F32.E4M3.E4M3 R88, gdesc[UR12], R88 ;  /* 0x002000000c5879f3 */ /* 0x000fe20008700858 */
[----:B------:R-:W-:Y:S01]  /*5fe0*/  UIADD3 UR14, UR6, 0x504, URZ ;  /* 0x00000504060e7890 */ /* 0x000fe2000fffe03f */
        /* <DEDUP_REMOVED lines=24> */
[----:B------:R-:W-:Y:S01]  /*6170*/  UMOV UR19, 0x40000040 ;  /* 0x4000004000137882 */ /* 0x000fe20000000000 */
[----:B------:R-:W-:Y:S01]  /*6180*/  UMOV UR12, UR16 ;  /* 0x00000010000c7c82 */ /* 0x000fe20008000000 */
[----:B------:R-:W-:Y:S01]  /*6190*/  UMOV UR13, UR17 ;  /* 0x00000011000d7c82 */ /* 0x000fe20008000000 */
[----:B------:R-:W-:Y:S01]  /*61a0*/  QGMMA.64x16x32.F32.E4M3.E4M3 R40, gdesc[UR40], R40 ;  /* 0x00200000282879f3 */ /* 0x000fe20008700828 */
[----:B------:R-:W-:Y:S01]  /*61b0*/  UMOV UR15, 0x40000040 ;  /* 0x40000040000f7882 */ /* 0x000fe20000000000 */
[----:B------:R-:W-:-:S02]  /*61c0*/  UIADD3 UR22, UR6, 0x6, URZ ;  /* 0x0000000606167890 */ /* 0x000fc4000fffe03f */
[----:B------:R-:W-:Y:S01]  /*61d0*/  QGMMA.64x16x32.F32.E4M3.E4M3 R32, gdesc[UR16], R32 ;  /* 0x00200000102079f3 */ /* 0x000fe20008700820 */
[----:B------:R-:W-:Y:S01]  /*61e0*/  UMOV UR21, 0x40000040 ;  /* 0x4000004000157882 */ /* 0x000fe20000000000 */
[----:B------:R-:W-:Y:S01]  /*61f0*/  UMOV UR23, 0x40000040 ;  /* 0x4000004000177882 */ /* 0x000fe20000000000 */
[----:B------:R-:W-:Y:S01]  /*6200*/  UIADD3 UR10, UR6, 0x86, URZ ;  /* 0x00000086060a7890 */ /* 0x000fe2000fffe03f */
[----:B------:R-:W-:Y:S01]  /*6210*/  QGMMA.64x16x32.F32.E4M3.E4M3 R24, gdesc[UR12], R24 ;  /* 0x002000000c1879f3 */ /* 0x000fe20008700818 */
[----:B------:R-:W-:Y:S02]  /*6220*/  UIADD3 UR42, UR6, 0x186, URZ ;  /* 0x00000186062a7890 */ /* 0x000fe4000fffe03f */
        /* <DEDUP_REMOVED lines=8> */
[----:B------:R-:W-:-:S02]  /*62b0*/  UIADD3 UR14, UR6, 0x286, URZ ;  /* 0x00000286060e7890 */ /* 0x000fc4000fffe03f */
[----:B------:R-:W-:Y:S01]  /*62c0*/  UIADD3 UR10, UR6, 0x306, URZ ;  /* 0x00000306060a7890 */ /* 0x000fe2000fffe03f */
[----:B------:R-:W-:Y:S01]  /*62d0*/  QGMMA.64x16x32.F32.E4M3.E4M3 R120, gdesc[UR20], R120 ;  /* 0x00200000147879f3 */ /* 0x000fe20008700878 */
[----:B------:R-:W-:Y:S01]  /*62e0*/  UMOV UR40, UR20 ;  /* 0x0000001400287c82 */ /* 0x000fe20008000000 */
        /* <DEDUP_REMOVED lines=17> */
[----:B------:R-:W-:Y:S01]  /*6400*/  UMOV UR23, 0x40000040 ;  /* 0x4000004000177882 */ /* 0x000fe20000000000 */
[----:B------:R-:W-:-:S02]  /*6410*/  UIADD3 UR14, UR6, 0x506, URZ ;  /* 0x00000506060e7890 */ /* 0x000fc4000fffe03f */
[----:B------:R-:W-:Y:S01]  /*6420*/  QGMMA.64x16x32.F32.E4M3.E4M3 R88, gdesc[UR8], R88 ;  /* 0x00200000085879f3 */ /* 0x000fe20008700858 */
[----:B------:R-:W-:Y:S01]  /*6430*/  UIADD3 UR10, UR6, 0x586, URZ ;  /* 0x00000586060a7890 */ /* 0x000fe2000fffe03f */
[----:B------:R-:W-:Y:S02]  /*6440*/  UMOV UR40, UR20 ;  /* 0x0000001400287c82 */ /* 0x000fe40008000000 */
        /* <DEDUP_REMOVED lines=29> */
[----:B------:R-:W-:Y:S02]  /*6620*/  UIADD3 UR14, UR6, 0x800, URZ ;  /* 0x00000800060e7890 */ /* 0x000fe4000fffe03f */
[----:B------:R-:W-:Y:S01]  /*6630*/  UIADD3 UR10, UR6, 0x880, URZ ;  /* 0x00000880060a7890 */ /* 0x000fe2000fffe03f */
[----:B------:R-:W-:Y:S01]  /*6640*/  QGMMA.64x16x32.F32.E4M3.E4M3 R24, gdesc[UR16], R24 ;  /* 0x00200000101879f3 */ /* 0x000fe20008700818 */
[----:B------:R-:W-:Y:S01]  /*6650*/  UMOV UR25, 0x40000040 ;  /* 0x4000004000197882 */ /* 0x000fe20000000000 */
[----:B------:R-:W-:Y:S01]  /*6660*/  UMOV UR27, 0x40000040 ;  /* 0x40000040001b7882 */ /* 0x000fe20000000000 */
[----:B------:R-:W-:Y:S01]  /*6670*/  UIADD3 UR22, UR6, 0x900, URZ ;  /* 0x0000090006167890 */ /* 0x000fe2000fffe03f */
[----:B------:R-:W-:Y:S01]  /*6680*/  QGMMA.64x16x32.F32.E4M3.E4M3 R136, gdesc[UR24], R136 ;  /* 0x00200000188879f3 */ /* 0x000fe20008700888 */
[----:B------:R-:W-:Y:S02]  /*6690*/  UIADD3 UR26, UR6, 0x980, URZ ;  /* 0x00000980061a7890 */ /* 0x000fe4000fffe03f */
[----:B------:R-:W-:Y:S01]  /*66a0*/  UIADD3 UR42, UR6, 0xa00, URZ ;  /* 0x00000a00062a7890 */ /* 0x000fe2000fffe03f */
        /* <DEDUP_REMOVED lines=15> */
[----:B------:R-:W-:Y:S01]  /*67a0*/  UMOV UR27, 0x40000040 ;  /* 0x40000040001b7882 */ /* 0x000fe20000000000 */
[----:B------:R-:W-:Y:S01]  /*67b0*/  UMOV UR40, UR24 ;  /* 0x0000001800287c82 */ /* 0x000fe20008000000 */
[----:B------:R-:W-:Y:S01]  /*67c0*/  UMOV UR41, UR25 ;  /* 0x0000001900297c82 */ /* 0x000fe20008000000 */
        /* <DEDUP_REMOVED lines=50> */
[----:B------:R-:W-:Y:S02]  /*6af0*/  UIADD3 UR30, UR6, 0x902, URZ ;  /* 0x00000902061e7890 */ /* 0x000fe4000fffe03f */
[----:B------:R-:W-:-:S02]  /*6b00*/  UIADD3 UR42, UR6, 0x982, URZ ;  /* 0x00000982062a7890 */ /* 0x000fc4000fffe03f */
        /* <DEDUP_REMOVED lines=33> */
[----:B------:R-:W-:Y:S01]  /*6d20*/  UMOV UR20, UR28 ;  /* 0x0000001c00147c82 */ /* 0x000fe20008000000 */
[----:B------:R-:W-:Y:S01]  /*6d30*/  UMOV UR21, UR29 ;  /* 0x0000001d00157c82 */ /* 0x000fe20008000000 */
[----:B------:R-:W-:Y:S01]  /*6d40*/  QGMMA.64x16x32.F32.E4M3.E4M3 R80, gdesc[UR12], R80 ;  /* 0x002000000c5079f3 */ /* 0x000fe20008700850 */
[----:B------:R-:W-:Y:S01]  /*6d50*/  UMOV UR23, 0x40000040 ;  /* 0x4000004000177882 */ /* 0x000fe20000000000 */
[----:B------:R-:W-:Y:S01]  /*6d60*/  UIADD3 UR10, UR6, 0xe02, URZ ;  /* 0x00000e02060a7890 */ /* 0x000fe2000fffe03f */
        /* <DEDUP_REMOVED lines=26> */
[----:B------:R-:W-:Y:S01]  /*6f10*/  UIADD3 UR22, UR6, 0x804, URZ ;  /* 0x0000080406167890 */ /* 0x000fe2000fffe03f */
[----:B------:R-:W-:Y:S01]  /*6f20*/  QGMMA.64x16x32.F32.E4M3.E4M3 R24, gdesc[UR12], R24 ;  /* 0x002000000c1879f3 */ /* 0x000fe20008700818 */
[----:B------:R-:W-:Y:S01]  /*6f30*/  UMOV UR35, 0x40000040 ;  /* 0x4000004000237882 */ /* 0x000fe20000000000 */
[----:B------:R-:W-:Y:S02]  /*6f40*/  UIADD3 UR26, UR6, 0x884, URZ ;  /* 0x00000884061a7890 */ /* 0x000fe4000fffe03f */
[----:B------:R-:W-:Y:S01]  /*6f50*/  QGMMA.64x16x32.F32.E4M3.E4M3 R136, gdesc[UR32], R136 ;  /* 0x00200000208879f3 */ /* 0x000fe20008700888 */
[----:B------:R-:W-:Y:S02]  /*6f60*/  UIADD3 UR30, UR6, 0x904, URZ ;  /* 0x00000904061e7890 */ /* 0x000fe4000fffe03f */
[----:B------:R-:W-:-:S02]  /*6f70*/  UIADD3 UR34, UR6, 0x984, URZ ;  /* 0x0000098406227890 */ /* 0x000fc4000fffe03f */
        /* <DEDUP_REMOVED lines=12> */
[----:B------:R-:W-:Y:S01]  /*7040*/  UMOV UR31, 0x40000040 ;  /* 0x40000040001f7882 */ /* 0x000fe20000000000 */
[----:B------:R-:W-:Y:S01]  /*7050*/  UIADD3 UR18, UR6, 0xb84, URZ ;  /* 0x00000b8406127890 */ /* 0x000fe2000fffe03f */
[----:B------:R-:W-:Y:S01]  /*7060*/  QGMMA.64x16x32.F32.E4M3.E4M3 R120, gdesc[UR24], R120 ;  /* 0x00200000187879f3 */ /* 0x000fe20008700878 */
[----:B------:R-:W-:Y:S01]  /*7070*/  UMOV UR35, 0x40000040 ;  /* 0x4000004000237882 */ /* 0x000fe20000000000 */
[----:B------:R-:W-:-:S02]  /*7080*/  UIADD3 UR22, UR6, 0xc04, URZ ;  /* 0x00000c0406167890 */ /* 0x000fc4000fffe03f */
[----:B------:R-:W-:Y:S01]  /*7090*/  QGMMA.64x16x32.F32.E4M3.E4M3 R112, gdesc[UR28], R112 ;  /* 0x002000001c7079f3 */ /* 0x000fe20008700870 */
[----:B------:R-:W-:Y:S01]  /*70a0*/  UIADD3 UR26, UR6, 0xc84, URZ ;  /* 0x00000c84061a7890 */ /* 0x000fe2000fffe03f */
        /* <DEDUP_REMOVED lines=13> */
[----:B------:R-:W-:Y:S01]  /*7180*/  QGMMA.64x16x32.F32.E4M3.E4M3 R88, gdesc[UR8], R88 ;  /* 0x00200000085879f3 */ /* 0x000fe20008700858 */
[----:B------:R-:W-:Y:S01]  /*7190*/  UMOV UR16, UR32 ;  /* 0x0000002000107c82 */ /* 0x000fe20008000000 */
[----:B------:R-:W-:Y:S01]  /*71a0*/  UMOV UR17, UR33 ;  /* 0x0000002100117c82 */ /* 0x000fe20008000000 */
[----:B------:R-:W-:Y:S01]  /*71b0*/  UMOV UR19, 0x40000040 ;  /* 0x4000004000137882 */ /* 0x000fe20000000000 */
[----:B------:R-:W-:Y:S01]  /*71c0*/  QGMMA.64x16x32.F32.E4M3.E4M3 R80, gdesc[UR12], R80 ;  /* 0x002000000c5079f3 */ /* 0x000fe20008700850 */
        /* <DEDUP_REMOVED lines=13> */
[----:B------:R-:W-:Y:S01]  /*72a0*/  UMOV UR35, 0x40000040 ;  /* 0x4000004000237882 */ /* 0x000fe20000000000 */
[----:B------:R-:W-:Y:S01]  /*72b0*/  UMOV UR40, UR32 ;  /* 0x0000002000287c82 */ /* 0x000fe20008000000 */
[----:B------:R-:W-:Y:S01]  /*72c0*/  QGMMA.64x16x32.F32.E4M3.E4M3 R56, gdesc[UR24], R56 ;  /* 0x00200000183879f3 */ /* 0x000fe20008700838 */
[----:B------:R-:W-:Y:S01]  /*72d0*/  UMOV UR41, UR33 ;  /* 0x0000002100297c82 */ /* 0x000fe20008000000 */
[----:B------:R-:W-:Y:S01]  /*72e0*/  UMOV UR43, 0x40000040 ;  /* 0x40000040002b7882 */ /* 0x000fe20000000000 */
[----:B------:R-:W-:Y:S01]  /*72f0*/  UMOV UR8, UR32 ;  /* 0x0000002000087c82 */ /* 0x000fe20008000000 */
[----:B------:R-:W-:Y:S01]  /*7300*/  QGMMA.64x16x32.F32.E4M3.E4M3 R48, gdesc[UR28], R48 ;  /* 0x002000001c3079f3 */ /* 0x000fe20008700830 */
[----:B------:R-:W-:Y:S01]  /*7310*/  UMOV UR9, UR33 ;  /* 0x0000002100097c82 */ /* 0x000fe20008000000 */
[----:B------:R-:W-:Y:S01]  /*7320*/  UMOV UR11, 0x40000040 ;  /* 0x40000040000b7882 */ /* 0x000fe20000000000 */
[----:B------:R-:W-:Y:S01]  /*7330*/  UIADD3 UR38, UR6, 0x786, URZ ;  /* 0x0000078606267890 */ /* 0x000fe2000fffe03f */
[----:B------:R-:W-:Y:S01]  /*7340*/  QGMMA.64x16x32.F32.E4M3.E4M3 R40, gdesc[UR32], R40 ;  /* 0x00200000202879f3 */ /* 0x000fe20008700828 */
[----:B------:R-:W-:-:S02]  /*7350*/  UIADD3 UR14, UR6, 0x806, URZ ;  /* 0x00000806060e7890 */ /* 0x000fc4000fffe03f */
[----:B------:R-:W-:Y:S01]  /*7360*/  UIADD3 UR18, UR6, 0x886, URZ ;  /* 0x0000088606127890 */ /* 0x000fe2000fffe03f */
[----:B------:R-:W-:Y:S01]  /*7370*/  QGMMA.64x16x32.F32.E4M3.E4M3 R32, gdesc[UR40], R32 ;  /* 0x00200000282079f3 */ /* 0x000fe20008700820 */
[----:B------:R-:W-:Y:S01]  /*7380*/  UIADD3 UR22, UR6, 0x906, URZ ;  /* 0x0000090606167890 */ /* 0x000fe2000fffe03f */
[----:B------:R-:W-:Y:S02]  /*7390*/  UMOV UR36, UR46 ;  /* 0x0000002e00247c82 */ /* 0x000fe40008000000 */
[----:B------:R-:W-:Y:S01]  /*73a0*/  QGMMA.64x16x32.F32.E4M3.E4M3 R24, gdesc[UR8], R24 ;  /* 0x00200000081879f3 */ /* 0x000fe20008700818 */
[----:B------:R-:W-:Y:S01]  /*73b0*/  UMOV UR37, 0x40000040 ;  /* 0x4000004000257882 */ /* 0x000fe20000000000 */
[----:B------:R-:W-:Y:S01]  /*73c0*/  UMOV UR39, 0x40000040 ;  /* 0x4000004000277882 */ /* 0x000fe20000000000 */
[----:B------:R-:W-:Y:S01]  /*73d0*/  UIADD3 UR26, UR6, 0x986, URZ ;  /* 0x00000986061a7890 */ /* 0x000fe2000fffe03f */
[----:B------:R-:W-:Y:S01]  /*73e0*/  QGMMA.64x16x32.F32.E4M3.E4M3 R136, gdesc[UR36], R136 ;  /* 0x00200000248879f3 */ /* 0x000fe20008700888 */
[----:B------:R-:W-:-:S02]  /*73f0*/  UIADD3 UR30, UR6, 0xa06, URZ ;  /* 0x00000a06061e7890 */ /* 0x000fc4000fffe03f */
[----:B------:R-:W-:Y:S02]  /*7400*/  UIADD3 UR34, UR6, 0xa86, URZ ;  /* 0x00000a8606227890 */ /* 0x000fe4000fffe03f */
[----:B------:R-:W-:Y:S01]  /*7410*/  UIADD3 UR38, UR6, 0xb06, URZ ;  /* 0x00000b0606267890 */ /* 0x000fe2000fffe03f */
        /* <DEDUP_REMOVED lines=27> */
[----:B------:R-:W-:Y:S01]  /*75d0*/  UMOV UR40, UR36 ;  /* 0x0000002400287c82 */ /* 0x000fe20008000000 */
[----:B------:R-:W-:Y:S01]  /*75e0*/  UMOV UR41, UR37 ;  /* 0x0000002500297c82 */ /* 0x000fe20008000000 */
[----:B------:R-:W-:Y:S01]  /*75f0*/  QGMMA.64x16x32.F32.E4M3.E4M3 R88, gdesc[UR32], R88 ;  /* 0x00200000205879f3 */ /* 0x000fe20008700858 */
[----:B------:R-:W-:Y:S01]  /*7600*/  UMOV UR43, 0x40000040 ;  /* 0x40000040002b7882 */ /* 0x000fe20000000000 */
[----:B------:R-:W-:Y:S02]  /*7610*/  UIADD3 UR7, UR6, 0xe06, URZ ;  /* 0x00000e0606077890 */ /* 0x000fe4000fffe03f */
[----:B------:R-:W-:Y:S01]  /*7620*/  QGMMA.64x16x32.F32.E4M3.E4M3 R80, gdesc[UR36], R80 ;  /* 0x00200000245079f3 */ /* 0x000fe20008700850 */
[----:B------:R-:W-:Y:S01]  /*7630*/  UMOV UR44, UR36 ;  /* 0x00000024002c7c82 */ /* 0x000fe20008000000 */
[----:B------:R-:W-:Y:S01]  /*7640*/  UMOV UR45, UR37 ;  /* 0x00000025002d7c82 */ /* 0x000fe20008000000 */
[----:B------:R-:W-:Y:S01]  /*7650*/  UIADD3 UR38, UR6, 0xe86, URZ ;  /* 0x00000e8606267890 */ /* 0x000fe2000fffe03f */
[----:B------:R-:W-:Y:S01]  /*7660*/  QGMMA.64x16x32.F32.E4M3.E4M3 R72, gdesc[UR40], R72 ;  /* 0x00200000284879f3 */ /* 0x000fe20008700848 */
[----:B------:R-:W-:Y:S01]  /*7670*/  UMOV UR48, UR36 ;  /* 0x0000002400307c82 */ /* 0x000fe20008000000 */
[----:B------:R-:W-:Y:S01]  /*7680*/  UMOV UR49, UR37 ;  /* 0x0000002500317c82 */ /* 0x000fe20008000000 */
[----:B------:R-:W-:Y:S01]  /*7690*/  UMOV UR52, UR36 ;  /* 0x0000002400347c82 */ /* 0x000fe20008000000 */
[----:B------:R-:W-:Y:S01]  /*76a0*/  UMOV UR53, UR37 ;  /* 0x0000002500357c82 */ /* 0x000fe20008000000 */
[----:B------:R-:W-:Y:S01]  /*76b0*/  QGMMA.64x16x32.F32.E4M3.E4M3 R64, gdesc[UR44], R64 ;  /* 0x002000002c4079f3 */ /* 0x000fe20008700840 */
[----:B------:R-:W-:Y:S01]  /*76c0*/  UMOV UR8, UR36 ;  /* 0x0000002400087c82 */ /* 0x000fe20008000000 */
[----:B------:R-:W-:Y:S01]  /*76d0*/  UMOV UR9, UR37 ;  /* 0x0000002500097c82 */ /* 0x000fe20008000000 */
[----:B------:R-:W-:Y:S01]  /*76e0*/  UMOV UR11, 0x40000040 ;  /* 0x40000040000b7882 */ /* 0x000fe20000000000 */
[----:B------:R-:W-:Y:S01]  /*76f0*/  QGMMA.64x16x32.F32.E4M3.E4M3 R56, gdesc[UR48], R56 ;  /* 0x00200000303879f3 */ /* 0x000fe20008700838 */
[----:B------:R-:W-:Y:S01]  /*7700*/  UMOV UR39, 0x40000040 ;  /* 0x4000004000277882 */ /* 0x000fe20000000000 */
[----:B------:R-:W-:-:S02]  /*7710*/  ULDC UR15, c[0x0][0x50c] ;  /* 0x00014300000f7ab9 */ /* 0x000fc40000000800 */
[----:B------:R-:W-:Y:S01]  /*7720*/  QGMMA.64x16x32.F32.E4M3.E4M3 R48, gdesc[UR52], R48 ;  /* 0x00200000343079f3 */ /* 0x000fe20008700830 */
[----:B------:R-:W-:-:S03]  /*7730*/  UISETP.NE.AND UP0, UPT, UR60, UR15, UPT ;  /* 0x0000000f3c00728c */ /* 0x000fc6000bf05270 */
[----:B------:R-:W-:Y:S01]  /*7740*/  QGMMA.64x16x32.F32.E4M3.E4M3 R40, gdesc[UR8], R40 ;  /* 0x00200000082879f3 */ /* 0x000fe20008700828 */
[----:B------:R-:W-:Y:S01]  /*7750*/  UMOV UR8, UR36 ;  /* 0x0000002400087c82 */ /* 0x000fe20008000000 */
[----:B------:R-:W-:Y:S01]  /*7760*/  UMOV UR9, UR37 ;  /* 0x0000002500097c82 */ /* 0x000fe20008000000 */
[----:B------:R-:W-:Y:S01]  /*7770*/  UMOV UR10, UR7 ;  /* 0x00000007000a7c82 */ /* 0x000fe20008000000 */
[----:B------:R-:W-:Y:S01]  /*7780*/  UMOV UR11, 0x40000040 ;  /* 0x40000040000b7882 */ /* 0x000fe20000000000 */
[----:B------:R-:W-:Y:S01]  /*7790*/  USEL UR6, URZ, 0x1, UP0 ;  /* 0x000000013f067887 */ /* 0x000fe20008000000 */
[----:B------:R-:W-:Y:S04]  /*77a0*/  QGMMA.64x16x32.F32.E4M3.E4M3 R32, gdesc[UR8], R32 ;  /* 0x00200000082079f3 */ /* 0x000fe80008700820 */
[----:B------:R-:W-:Y:S01]  /*77b0*/  QGMMA.64x16x32.F32.E4M3.E4M3 R24, gdesc[UR36], R24, gsb0 ;  /* 0x00200000241879f3 */ /* 0x000fe20008000818 */
[----:B------:R-:W-:-:S02]  /*77c0*/  ISETP.NE.AND P0, PT, RZ, UR6, PT ;  /* 0x00000006ff007c0c */ /* 0x000fc4000bf05270 */
[----:B------:R-:W-:-:S11]  /*77d0*/  WARPGROUP.DEPBAR.LE gsb0, 0x1 ;  /* 0x00008000000079c5 */ /* 0x000fd60000010100 */
[----:B--2---:R-:W-:Y:S05]  /*77e0*/  @!P0 BRA `(.L_x_28) ;  /* 0x0000000800b88947 */ /* 0x004fea0003800000 */
[----:B------:R-:W-:Y:S02]  /*77f0*/  WARPGROUP.DEPBAR.LE gsb0, 0x0 ;  /* 0x00008000000079c5 */ /* 0x000fe40000010000 */
[----:B------:R-:W-:-:S05]  /*7800*/  FADD R227, R136, R227 ;  /* 0x000000e388e37221 */ /* 0x000fca0000000000 */
[----:B------:R2:W-:Y:S04]  /*7810*/  STL [R1+0x6c], R227 ;  /* 0x00006ce301007387 */ /* 0x0005e80000100800 */
[----:B--2---:R-:W2:Y:S04]  /*7820*/  LDL.LU R227, [R1+0x30] ;  /* 0x0000300001e37983 */ /* 0x004ea80000300800 */
[----:B--2---:R2:W-:Y:S04]  /*7830*/  STL [R1+0x70], R227 ;  /* 0x000070e301007387 */ /* 0x0045e80000100800 */
        /* <DEDUP_REMOVED lines=22> */
[----:B--2---:R-:W2:Y:S01]  /*79a0*/  LDL.LU R227, [R1] ;  /* 0x0000000001e37983 */ /* 0x004ea20000300800 */
[----:B------:R-:W-:-:S01]  /*79b0*/  FADD R226, R137, R226 ;  /* 0x000000e289e27221 */ /* 0x000fc20000000000 */
[----:B------:R-:W-:Y:S01]  /*79c0*/  FADD R225, R138, R225 ;  /* 0x000000e18ae17221 */ /* 0x000fe20000000000 */
        /* <DEDUP_REMOVED lines=103> */
[----:B-----5:R-:W-:Y:S01]  /*8040*/  FADD R0, R34, R0 ;  /* 0x0000000022007221 */ /* 0x020fe20000000000 */
[----:B--2---:R-:W-:-:S05]  /*8050*/  FADD R227, R35, R227 ;  /* 0x000000e323e37221 */ /* 0x004fca0000000000 */
[----:B------:R2:W-:Y:S04]  /*8060*/  STL [R1], R227 ;  /* 0x000000e301007387 */ /* 0x0005e80000100800 */
[----:B--2---:R-:W2:Y:S02]  /*8070*/  LDL.LU R227, [R1+0x9c] ;  /* 0x00009c0001e37983 */ /* 0x004ea40000300800 */
[----:B--2---:R-:W-:-:S05]  /*8080*/  FADD R227, R36, R227 ;  /* 0x000000e324e37221 */ /* 0x004fca0000000000 */
[----:B------:R2:W-:Y:S04]  /*8090*/  STL [R1+0x4], R227 ;  /* 0x000004e301007387 */ /* 0x0005e80000100800 */
        /* <DEDUP_REMOVED lines=33> */
[----:B--2---:R2:W5:Y:S01]  /*82b0*/  LDL.LU R227, [R1+0x6c] ;  /* 0x00006c0001e37983 */ /* 0x0045620000300800 */
[----:B------:R-:W-:-:S05]  /*82c0*/  UMOV UR60, URZ ;  /* 0x0000003f003c7c82 */ /* 0x000fca0008000000 */
.L_x_28:
[----:B------:R-:W-:Y:S05]  /*82d0*/  @!P1 BRA `(.L_x_29) ;  /* 0x0000000000049947 */ /* 0x000fea0003800000 */
[----:B------:R-:W-:Y:S01]  /*82e0*/  BPT.TRAP 0x1 ;  /* 0x000000040000795c */ /* 0x000fe20000300000 */
.L_x_29:
[----:B------:R4:W-:Y:S04]  /*82f0*/  STL [R1+0x74], R3 ;  /* 0x0000740301007387 */ /* 0x0009e80000100800 */
[----:B----4-:R-:W4:Y:S04]  /*8300*/  LDL R3, [R1+0x48] ;  /* 0x0000480001037983 */ /* 0x010f280000100800 */
[----:B------:R0:W-:Y:S04]  /*8310*/  STL [R1+0x70], R2 ;  /* 0x0000700201007387 */ /* 0x0001e80000100800 */
[----:B0-----:R-:W2:Y:S04]  /*8320*/  LDL R2, [R1+0x40] ;  /* 0x0000400001027983 */ /* 0x001ea80000100800 */
[----:B-----5:R0:W-:Y:S04]  /*8330*/  STL [R1+0x6c], R0 ;  /* 0x00006c0001007387 */ /* 0x0201e80000100800 */
[----:B0-----:R-:W3:Y:S01]  /*8340*/  LDL R0, [R1+0x44] ;  /* 0x0000440001007983 */ /* 0x001ee20000100800 */
[----:B------:R-:W-:-:S13]  /*8350*/  R2UR UR8, R229 ;  /* 0x00000000e50872ca */ /* 0x000fda00000e0000 */
[----:B-1----:R-:W-:Y:S01]  /*8360*/  IMAD.U32 R228, RZ, RZ, UR8 ;  /* 0x00000008ffe47e24 */ /* 0x002fe2000f8e00ff */
[----:B----4-:R-:W-:Y:S02]  /*8370*/  R2UR UR7, R3 ;  /* 0x00000000030772ca */ /* 0x010fe400000e0000 */
[----:B------:R0:W5:Y:S01]  /*8380*/  LDL.LU R3, [R1+0x74] ;  /* 0x0000740001037983 */ /* 0x0001620000300800 */
[----:B--2---:R-:W-:-:S03]  /*8390*/  ISETP.NE.AND P0, PT, R2, RZ, PT ;  /* 0x000000ff0200720c */ /* 0x004fc60003f05270 */
[----:B------:R0:W5:Y:S10]  /*83a0*/  LDL.LU R2, [R1+0x70] ;  /* 0x0000700001027983 */ /* 0x0001740000300800 */
[----:B------:R-:W-:-:S05]  /*83b0*/  @P0 LEA R228, R228, UR59, 0x3 ;  /* 0x0000003be4e40c11 */ /* 0x000fca000f8e18ff */
[----:B------:R-:W-:-:S05]  /*83c0*/  @P0 VIADD R228, R228, 0x10 ;  /* 0x00000010e4e40836 */ /* 0x000fca0000000000 */
[----:B---3--:R-:W-:Y:S02]  /*83d0*/  @P0 PRMT R228, R0, 0x654, R228 ;  /* 0x0000065400e40816 */ /* 0x008fe400000000e4 */
[----:B------:R0:W5:Y:S01]  /*83e0*/  LDL.LU R0, [R1+0x6c] ;  /* 0x00006c0001007983 */ /* 0x0001620000300800 */
[----:B------:R-:W-:Y:S01]  /*83f0*/  UISETP.GT.U32.AND UP0, UPT, UR7, 0x1, UPT ;  /* 0x000000010700788c */ /* 0x000fe2000bf04070 */
[----:B------:R0:W-:Y:S05]  /*8400*/  @P0 SYNCS.ARRIVE.TRANS64.RED.A1T0 RZ, [R228+URZ], RZ ;  /* 0x000000ffe4ff09a7 */ /* 0x0001ea000810043f */
[----:B------:R-:W-:-:S13]  /*8410*/  PLOP3.LUT P0, PT, PT, PT, UP0, 0x80, 0x0 ;  /* 0x000000000000781c */ /* 0x000fda0003f0f008 */
[----:B0-----:R-:W-:Y:S05]  /*8420*/  @P0 BRA `(.L_x_30) ;  /* 0x0000000000040947 */ /* 0x001fea0003800000 */
[----:B------:R-:W-:Y:S01]  /*8430*/  BPT.TRAP 0x1 ;  /* 0x000000040000795c */ /* 0x000fe20000300000 */
.L_x_30:
[----:B-----5:R0:W-:Y:S04]  /*8440*/  STL [R1+0x6c], R0 ;  /* 0x00006c0001007387 */ /* 0x0201e80000100800 */
[----:B0-----:R-:W2:Y:S01]  /*8450*/  LDL.LU R0, [R1+0x34] ;  /* 0x0000340001007983 */ /* 0x001ea20000300800 */
[----:B------:R-:W-:Y:S01]  /*8460*/  R2UR UR7, R229 ;  /* 0x00000000e50772ca */ /* 0x000fe200000e0000 */
[----:B------:R-:W-:-:S04]  /*8470*/  UIADD3 UR58, UR58, 0x1, URZ ;  /* 0x000000013a3a7890 */ /* 0x000fc8000fffe03f */
[----:B------:R-:W-:-:S04]  /*8480*/  UISETP.NE.AND UP0, UPT, UR58, 0x2, UPT ;  /* 0x000000023a00788c */ /* 0x000fc8000bf05270 */
[----:B------:R-:W-:-:S04]  /*8490*/  USEL UR58, UR58, URZ, UP0 ;  /* 0x0000003f3a3a7287 */ /* 0x000fc80008000000 */
[----:B------:R-:W-:-:S04]  /*84a0*/  UIADD3 UR7, UR7, 0x1, URZ ;  /* 0x0000000107077890 */ /* 0x000fc8000fffe03f */
[----:B------:R-:W-:-:S04]  /*84b0*/  UISETP.NE.AND UP1, UPT, UR7, 0x2, UPT ;  /* 0x000000020700788c */ /* 0x000fc8000bf25270 */
[----:B------:R-:W-:-:S06]  /*84c0*/  USEL UR7, UR7, URZ, UP1 ;  /* 0x0000003f07077287 */ /* 0x000fcc0008800000 */
[----:B------:R-:W-:Y:S01]  /*84d0*/  IMAD.U32 R229, RZ, RZ, UR7 ;  /* 0x00000007ffe57e24 */ /* 0x000fe2000f8e00ff */
[----:B------:R-:W-:Y:S01]  /*84e0*/  UMOV UR7, 0x1 ;  /* 0x0000000100077882 */ /* 0x000fe20000000000 */
[----:B--2---:R-:W-:-:S13]  /*84f0*/  R2UR UR9, R0 ;  /* 0x00000000000972ca */ /* 0x004fda00000e0000 */
[----:B------:R-:W-:Y:S02]  /*8500*/  UIADD3 UR8, UR9, -0x1, URZ ;  /* 0xffffffff09087890 */ /* 0x000fe4000fffe03f */
[----:B------:R-:W-:Y:S02]  /*8510*/  UISETP.GT.AND UP2, UPT, UR9, 0x1, UPT ;  /* 0x000000010900788c */ /* 0x000fe4000bf44270 */
[----:B------:R-:W-:Y:S02]  /*8520*/  USEL UR9, URZ, 0x1, UP0 ;  /* 0x000000013f097887 */ /* 0x000fe40008000000 */
[----:B------:R-:W-:Y:S02]  /*8530*/  IMAD.U32 R0, RZ, RZ, UR8 ;  /* 0x00000008ff007e24 */ /* 0x000fe4000f8e00ff */
[----:B------:R-:W-:Y:S01]  /*8540*/  PLOP3.LUT P0, PT, PT, PT, UP2, 0x80, 0x0 ;  /* 0x000000000000781c */ /* 0x000fe20003f0f028 */
[----:B------:R-:W-:Y:S02]  /*8550*/  ULOP3.LUT UR61, UR61, UR9, URZ, 0x3c, !UPT ;  /* 0x000000093d3d7292 */ /* 0x000fe4000f8e3c3f */
[----:B------:R0:W-:Y:S04]  /*8560*/  STL [R1+0x34], R0 ;  /* 0x0000340001007387 */ /* 0x0001e80000100800 */
[----:B0-----:R1:W5:Y:S06]  /*8570*/  LDL.LU R0, [R1+0x6c] ;  /* 0x00006c0001007983 */ /* 0x00136c0000300800 */
[----:B------:R-:W-:Y:S05]  /*8580*/  @P0 BRA `(.L_x_31) ;  /* 0xffffffcc00100947 */ /* 0x000fea000383ffff */
.L_x_23:
[----:B------:R-:W-:-:S04]  /*8590*/  UISETP.NE.AND UP0, UPT, UR60, URZ, UPT ;  /* 0x0000003f3c00728c */ /* 0x000fc8000bf05270 */
[----:B------:R-:W-:-:S06]  /*85a0*/  USEL UR6, URZ, 0x1, !UP0 ;  /* 0x000000013f067887 */ /* 0x000fcc000c000000 */
[----:B------:R-:W-:-:S13]  /*85b0*/  ISETP.NE.AND P0, PT, RZ, UR6, PT ;  /* 0x00000006ff007c0c */ /* 0x000fda000bf05270 */
[----:B------:R-:W-:Y:S05]  /*85c0*/  @!P0 BRA `(.L_x_32) ;  /* 0x0000000800b48947 */ /* 0x000fea0003800000 */
        /* <DEDUP_REMOVED lines=28> */
[----:B------:R-:W-:Y:S01]  /*8790*/  FADD R226, R137, R226 ;  /* 0x000000e289e27221 */ /* 0x000fe20000000000 */
        /* <DEDUP_REMOVED lines=143> */
[----:B--2---:R2:W5:Y:S02]  /*9090*/  LDL.LU R227, [R1+0x6c] ;  /* 0x00006c0001e37983 */ /* 0x0045640000300800 */
.L_x_32:
[----:B------:R-:W-:Y:S02]  /*90a0*/  WARPGROUP.DEPBAR.LE gsb0, 0x0 ;  /* 0x00008000000079c5 */ /* 0x000fe40000010000 */
[----:B------:R-:W4:Y:S02]  /*90b0*/  LDC R24, c[0x0][0x28c] ;  /* 0x0000a300ff187b82 */ /* 0x000f240000000800 */
[----:B----4-:R-:W-:-:S13]  /*90c0*/  ISETP.GE.AND P0, PT, R24, 0x1, PT ;  /* 0x000000011800780c */ /* 0x010fda0003f06270 */
[----:B------:R-:W-:Y:S05]  /*90d0*/  @!P0 BRA `(.L_x_33) ;  /* 0x0000000000a88947 */ /* 0x000fea0003800000 */
[----:B-----5:R4:W-:Y:S04]  /*90e0*/  STL [R1+0x6c], R0 ;  /* 0x00006c0001007387 */ /* 0x0209e80000100800 */
[----:B----4-:R-:W4:Y:S02]  /*90f0*/  LDL R0, [R1+0x3c] ;  /* 0x00003c0001007983 */ /* 0x010f240000100800 */
[----:B----4-:R-:W-:Y:S02]  /*9100*/  R2UR UR6, R0 ;  /* 0x00000000000672ca */ /* 0x010fe400000e0000 */
[----:B------:R4:W5:Y:S11]  /*9110*/  LDL.LU R0, [R1+0x6c] ;  /* 0x00006c0001007983 */ /* 0x0009760000300800 */
[----:B------:R-:W-:-:S06]  /*9120*/  UISETP.NE.AND UP0, UPT, UR6, 0x3, UPT ;  /* 0x000000030600788c */ /* 0x000fcc000bf05270 */
[----:B------:R-:W-:-:S13]  /*9130*/  PLOP3.LUT P0, PT, PT, PT, UP0, 0x80, 0x0 ;  /* 0x000000000000781c */ /* 0x000fda0003f0f008 */
[----:B----4-:R-:W-:Y:S05]  /*9140*/  @!P0 BRA `(.L_x_34) ;  /* 0x0000000000048947 */ /* 0x010fea0003800000 */
[----:B------:R-:W-:Y:S01]  /*9150*/  BPT.TRAP 0x1 ;  /* 0x000000040000795c */ /* 0x000fe20000300000 */
.L_x_34:
[----:B------:R4:W-:Y:S04]  /*9160*/  STL [R1+0x7c], R5 ;  /* 0x00007c0501007387 */ /* 0x0009e80000100800 */
[----:B----4-:R-:W4:Y:S04]  /*9170*/  LDL R5, [R1+0x60] ;  /* 0x0000600001057983 */ /* 0x010f280000100800 */
[----:B------:R0:W-:Y:S04]  /*9180*/  STL [R1+0x78], R4 ;  /* 0x0000780401007387 */ /* 0x0001e80000100800 */
[----:B0-----:R-:W2:Y:S04]  /*9190*/  LDL R4, [R1+0x4c] ;  /* 0x00004c0001047983 */ /* 0x001ea80000100800 */
[----:B------:R0:W-:Y:S04]  /*91a0*/  STL [R1+0x74], R3 ;  /* 0x0000740301007387 */ /* 0x0001e80000100800 */
[----:B0-----:R-:W3:Y:S04]  /*91b0*/  LDL R3, [R1+0x48] ;  /* 0x0000480001037983 */ /* 0x001ee80000100800 */
[----:B------:R0:W-:Y:S04]  /*91c0*/  STL [R1+0x70], R2 ;  /* 0x0000700201007387 */ /* 0x0001e80000100800 */
[----:B0-----:R-:W3:Y:S04]  /*91d0*/  LDL R2, [R1+0x40] ;  /* 0x0000400001027983 */ /* 0x001ee80000100800 */
[----:B-----5:R0:W-:Y:S04]  /*91e0*/  STL [R1+0x6c], R0 ;  /* 0x00006c0001007387 */ /* 0x0201e80000100800 */
[----:B0-----:R-:W3:Y:S01]  /*91f0*/  LDL R0, [R1+0x44] ;  /* 0x0000440001007983 */ /* 0x001ee20000100800 */
[----:B------:R-:W-:Y:S01]  /*9200*/  IMAD.U32 R25, RZ, RZ, UR59 ;  /* 0x0000003bff197e24 */ /* 0x000fe2000f8e00ff */
[----:B----4-:R-:W-:-:S02]  /*9210*/  R2UR UR9, R5 ;  /* 0x00000000050972ca */ /* 0x010fc400000e0000 */
[----:B------:R4:W5:Y:S01]  /*9220*/  LDL.LU R5, [R1+0x7c] ;  /* 0x00007c0001057983 */ /* 0x0009620000300800 */
[----:B--2---:R-:W-:-:S10]  /*9230*/  R2UR UR8, R4 ;  /* 0x00000000040872ca */ /* 0x004fd400000e0000 */
[----:B------:R-:W-:Y:S01]  /*9240*/  UISETP.LT.AND UP1, UPT, UR9, 0x1, UPT ;  /* 0x000000010900788c */ /* 0x000fe2000bf21270 */
[----:B------:R4:W5:Y:S01]  /*9250*/  LDL.LU R4, [R1+0x78] ;  /* 0x0000780001047983 */ /* 0x0009620000300800 */
[----:B---3--:R-:W-:-:S03]  /*9260*/  R2UR UR7, R3 ;  /* 0x00000000030772ca */ /* 0x008fc600000e0000 */
[----:B------:R4:W5:Y:S01]  /*9270*/  LDL.LU R3, [R1+0x74] ;  /* 0x0000740001037983 */ /* 0x0009620000300800 */
[----:B------:R-:W-:-:S03]  /*9280*/  ISETP.NE.AND P0, PT, R2, RZ, PT ;  /* 0x000000ff0200720c */ /* 0x000fc60003f05270 */
[----:B------:R4:W5:Y:S10]  /*9290*/  LDL.LU R2, [R1+0x70] ;  /* 0x0000700001027983 */ /* 0x0009740000300800 */
[----:B------:R-:W-:-:S05]  /*92a0*/  VOTEU.ANY UP0, P0 ;  /* 0x00000000003f7886 */ /* 0x000fca0000000100 */
[----:B------:R-:W-:-:S04]  /*92b0*/  @UP0 USEL UR6, UR9, 0x1, UP1 ;  /* 0x0000000109060887 */ /* 0x000fc80008800000 */
[----:B------:R-:W-:-:S06]  /*92c0*/  @UP0 UIADD3 UR6, UR8, UR9, -UR6 ;  /* 0x0000000908060290 */ /* 0x000fcc000fffe806 */
[----:B------:R-:W-:-:S04]  /*92d0*/  IMAD.U32 R24, RZ, RZ, UR6 ;  /* 0x00000006ff187e24 */ /* 0x000fc8000f8e00ff */
[----:B------:R-:W-:-:S05]  /*92e0*/  @P0 IMAD.SHL.U32 R24, R24, 0x8, RZ ;  /* 0x0000000818180824 */ /* 0x000fca00078e00ff */
[----:B------:R-:W-:-:S04]  /*92f0*/  @P0 LOP3.LUT R24, R24, 0x8, RZ, 0xc0, !PT ;  /* 0x0000000818180812 */ /* 0x000fc800078ec0ff */
[----:B------:R-:W-:-:S04]  /*9300*/  @P0 IADD3 R24, R25, 0x10, R24 ;  /* 0x0000001019180810 */ /* 0x000fc80007ffe018 */
[----:B------:R-:W-:Y:S02]  /*9310*/  @P0 PRMT R24, R0, 0x654, R24 ;  /* 0x0000065400180816 */ /* 0x000fe40000000018 */
[----:B------:R4:W5:Y:S01]  /*9320*/  LDL.LU R0, [R1+0x6c] ;  /* 0x00006c0001007983 */ /* 0x0009620000300800 */
[----:B------:R-:W-:Y:S01]  /*9330*/  UISETP.GT.U32.AND UP0, UPT, UR7, 0x1, UPT ;  /* 0x000000010700788c */ /* 0x000fe2000bf04070 */
[----:B------:R4:W-:Y:S05]  /*9340*/  @P0 SYNCS.ARRIVE.TRANS64.RED.A1T0 RZ, [R24+URZ], RZ ;  /* 0x000000ff18ff09a7 */ /* 0x0009ea000810043f */
[----:B------:R-:W-:-:S13]  /*9350*/  PLOP3.LUT P0, PT, PT, PT, UP0, 0x80, 0x0 ;  /* 0x000000000000781c */ /* 0x000fda0003f0f008 */
[----:B----4-:R-:W-:Y:S05]  /*9360*/  @P0 BRA `(.L_x_33) ;  /* 0x0000000000040947 */ /* 0x010fea0003800000 */
[----:B------:R-:W-:Y:S01]  /*9370*/  BPT.TRAP 0x1 ;  /* 0x000000040000795c */ /* 0x000fe20000300000 */
.L_x_33:
[----:B-----5:R4:W-:Y:S01]  /*9380*/  STL [R1+0x74], R3 ;  /* 0x0000740301007387 */ /* 0x0209e20000100800 */
[----:B------:R-:W0:Y:S01]  /*9390*/  LDC R28, c[0x0][0x288] ;  /* 0x0000a200ff1c7b82 */ /* 0x000e220000000800 */
[----:B------:R-:W-:Y:S02]  /*93a0*/  ULDC UR6, c[0x0][0x284] ;  /* 0x0000a10000067ab9 */ /* 0x000fe40000000800 */
[----:B----4-:R-:W4:Y:S04]  /*93b0*/  LDL.LU R3, [R1+0x64] ;  /* 0x0000640001037983 */ /* 0x010f280000300800 */
[----:B------:R1:W-:Y:S04]  /*93c0*/  STL [R1+0x70], R2 ;  /* 0x0000700201007387 */ /* 0x0003e80000100800 */
[----:B-1----:R-:W2:Y:S04]  /*93d0*/  LDL.LU R2, [R1+0x68] ;  /* 0x0000680001027983 */ /* 0x002ea80000300800 */
[----:B------:R1:W-:Y:S02]  /*93e0*/  STL [R1+0x6c], R0 ;  /* 0x00006c0001007387 */ /* 0x0003e40000100800 */
[----:B-1----:R-:W1:Y:S02]  /*93f0*/  S2R R0, SR_TID.X ;  /* 0x0000000000007919 */ /* 0x002e640000002100 */
[----:B-1----:R-:W-:-:S02]  /*9400*/  SHF.R.U32.HI R24, RZ, 0x2, R0 ;  /* 0x00000002ff187819 */ /* 0x002fc40000011600 */
[----:B------:R-:W-:Y:S02]  /*9410*/  SHF.R.U32.HI R27, RZ, 0x7, R0 ;  /* 0x00000007ff1b7819 */ /* 0x000fe40000011600 */
[----:B------:R-:W-:Y:S02]  /*9420*/  LOP3.LUT R26, R0, 0x60, RZ, 0xc0, !PT ;  /* 0x00000060001a7812 */ /* 0x000fe400078ec0ff */
[----:B------:R-:W-:Y:S02]  /*9430*/  LOP3.LUT R25, R24, 0x7, RZ, 0xc0, !PT ;  /* 0x0000000718197812 */ /* 0x000fe400078ec0ff */
[----:B------:R-:W-:Y:S02]  /*9440*/  LOP3.LUT R24, R27, 0x1, RZ, 0xc0, !PT ;  /* 0x000000011b187812 */ /* 0x000fe400078ec0ff */
[----:B------:R-:W-:Y:S02]  /*9450*/  SHF.R.U32.HI R26, RZ, 0x1, R26 ;  /* 0x00000001ff1a7819 */ /* 0x000fe4000001161a */
[----:B------:R-:W-:Y:S01]  /*9460*/  LOP3.LUT R27, R0, 0x3, RZ, 0xc0, !PT ;  /* 0x00000003001b7812 */ /* 0x000fe200078ec0ff */
[----:B------:R-:W-:Y:S01]  /*9470*/  IMAD.SHL.U32 R30, R24, 0x40, RZ ;  /* 0x00000040181e7824 */ /* 0x000fe200078e00ff */
[----:B------:R-:W-:-:S03]  /*9480*/  IADD3 R31, RZ, -R26, -R25 ;  /* 0x8000001aff1f7210 */ /* 0x000fc60007ffe819 */
[----:B0-----:R-:W-:Y:S01]  /*9490*/  IMAD R36, R27, -0x2, R28 ;  /* 0xfffffffe1b247824 */ /* 0x001fe200078e021c */
[----:B------:R-:W-:Y:S01]  /*94a0*/  LOP3.LUT R25, R30, 0x40, R25, 0xe2, !PT ;  /* 0x000000401e197812 */ /* 0x000fe200078ee219 */
[----:B------:R-:W-:Y:S02]  /*94b0*/  IMAD R35, R24, -0x40, R31 ;  /* 0xffffffc018237824 */ /* 0x000fe400078e021f */
[----:B----4-:R-:W-:Y:S02]  /*94c0*/  IMAD R29, R3, 0xf0, RZ ;  /* 0x000000f0031d7824 */ /* 0x010fe400078e02ff */
[----:B------:R0:W5:Y:S03]  /*94d0*/  LDL.LU R3, [R1+0x74] ;  /* 0x0000740001037983 */ /* 0x0001660000300800 */
[----:B------:R-:W-:Y:S01]  /*94e0*/  ISETP.GE.AND P0, PT, R29, R28, PT ;  /* 0x0000001c1d00720c */ /* 0x000fe20003f06270 */
[----:B------:R-:W-:-:S02]  /*94f0*/  IMAD.SHL.U32 R28, R0, 0x2, RZ ;  /* 0x00000002001c7824 */ /* 0x000fc400078e00ff */
[C---:B--2---:R-:W-:Y:S02]  /*9500*/  IMAD.SHL.U32 R24, R2.reuse, 0x80, RZ ;  /* 0x0000008002187824 */ /* 0x044fe400078e00ff */
[----:B------:R-:W-:Y:S02]  /*9510*/  IMAD.WIDE R30, R2, 0x80, RZ ;  /* 0x00000080021e7825 */ /* 0x000fe400078e02ff */
[----:B------:R0:W5:Y:S04]  /*9520*/  LDL.LU R2, [R1+0x70] ;  /* 0x0000700001027983 */ /* 0x0001680000300800 */
[----:B------:R0:W5:Y:S01]  /*9530*/  LDL.LU R0, [R1+0x6c] ;  /* 0x00006c0001007983 */ /* 0x0001620000300800 */
[----:B------:R-:W-:Y:S01]  /*9540*/  ISETP.GE.OR P0, PT, R24, UR6, P0 ;  /* 0x0000000618007c0c */ /* 0x000fe20008706670 */
[----:B------:R-:W-:Y:S01]  /*9550*/  IMAD.IADD R36, R36, 0x1, -R29 ;  /* 0x0000000124247824 */ /* 0x000fe200078e0a1d */
[----:B------:R-:W-:Y:S01]  /*9560*/  IADD3 R35, -R24, UR6, R35 ;  /* 0x0000000618237c10 */ /* 0x000fe2000fffe123 */
[----:B------:R-:W-:Y:S01]  /*9570*/  IMAD.MOV.U32 R34, RZ, RZ, -0x1 ;  /* 0xffffffffff227424 */ /* 0x000fe200078e00ff */
[----:B------:R-:W-:-:S02]  /*9580*/  LOP3.LUT R39, R30, R25, R26, 0xfe, !PT ;  /* 0x000000191e277212 */ /* 0x000fc400078efe1a */
[----:B------:R-:W-:-:S07]  /*9590*/  LOP3.LUT R28, R29, 0x6, R28, 0xf8, !PT ;  /* 0x000000061d1c7812 */ /* 0x000fce00078ef81c */
[----:B0-----:R-:W-:Y:S05]  /*95a0*/  @P0 BRA `(.L_x_35) ;  /* 0x0000008c00040947 */ /* 0x001fea0003800000 */
[----:B-----5:R0:W-:Y:S01]  /*95b0*/  STL [R1+0x6c], R0 ;  /* 0x00006c0001007387 */ /* 0x0201e20000100800 */
[----:B------:R-:W1:Y:S01]  /*95c0*/  LDC.64 R26, c[0x0][0x5c8] ;  /* 0x00017200ff1a7b82 */ /* 0x000e620000000a00 */
[----:B------:R-:W-:Y:S02]  /*95d0*/  ULDC.64 UR8, c[0x0][0x5d0] ;  /* 0x0001740000087ab9 */ /* 0x000fe40000000a00 */
[----:B0-----:R-:W2:Y:S01]  /*95e0*/  LDL R0, [R1+0x5c] ;  /* 0x00005c0001007983 */ /* 0x001ea20000100800 */
[----:B------:R-:W-:Y:S01]  /*95f0*/  SHF.R.S32.HI R29, RZ, 0x1f, R28 ;  /* 0x0000001fff1d7819 */ /* 0x000fe2000001141c */
[----:B------:R-:W-:Y:S02]  /*9600*/  IMAD.U32 R25, RZ, RZ, UR8 ;  /* 0x00000008ff197e24 */ /* 0x000fe4000f8e00ff */
[----:B-1----:R-:W-:-:S04]  /*9610*/  IMAD R32, R31, R26, RZ ;  /* 0x0000001a1f207224 */ /* 0x002fc800078e02ff */
[----:B------:R-:W-:Y:S01]  /*9620*/  IMAD R33, R39, R27, R32 ;  /* 0x0000001b27217224 */ /* 0x000fe200078e0220 */
[----:B--2---:R-:W-:Y:S02]  /*9630*/  R2UR UR10, R0 ;  /* 0x00000000000a72ca */ /* 0x004fe400000e0000 */
[----:B------:R0:W5:Y:S01]  /*9640*/  LDL.LU R0, [R1+0x6c] ;  /* 0x00006c0001007983 */ /* 0x0001620000300800 */
[----:B------:R-:W-:Y:S10]  /*9650*/  BSSY B0, `(.L_x_35) ;  /* 0x00008b6000007945 */ /* 0x000ff40003800000 */
[----:B------:R-:W-:-:S02]  /*9660*/  USHF.R.S32.HI UR7, URZ, 0x1f, UR10 ;  /* 0x0000001f3f077899 */ /* 0x000fc4000801140a */
[----:B------:R-:W-:Y:S02]  /*9670*/  IMAD.WIDE.U32 R24, R25, UR10, R28 ;  /* 0x0000000a19187c25 */ /* 0x000fe4000f8e001c */
[----:B------:R-:W-:-:S04]  /*9680*/  UIMAD UR6, UR7, UR8, URZ ;  /* 0x00000008070672a4 */ /* 0x000fc8000f8e023f */
[----:B------:R-:W-:-:S03]  /*9690*/  UIMAD UR6, UR10, UR9, UR6 ;  /* 0x000000090a0672a4 */ /* 0x000fc6000f8e0206 */
[----:B------:R-:W-:-:S03]  /*96a0*/  ULDC.64 UR8, c[0x0][0x5c0] ;  /* 0x0001700000087ab9 */ /* 0x000fc60000000a00 */
[----:B------:R-:W-:Y:S02]  /*96b0*/  VIADD R25, R25, UR6 ;  /* 0x0000000619197c36 */ /* 0x000fe40008000000 */
[----:B------:R-:W-:-:S04]  /*96c0*/  IMAD.WIDE.U32 R24, R39, R26, R24 ;  /* 0x0000001a27187225 */ /* 0x000fc800078e0018 */
[----:B------:R-:W-:Y:S01]  /*96d0*/  IMAD.IADD R32, R25, 0x1, R33 ;  /* 0x0000000119207824 */ /* 0x000fe200078e0221 */
[----:B------:R-:W-:Y:S02]  /*96e0*/  LEA R25, P0, R26, R24, 0x3 ;  /* 0x000000181a197211 */ /* 0x000fe400078018ff */
[----:B------:R-:W-:Y:S02]  /*96f0*/  IADD3 R24, P1, R24, UR8, RZ ;  /* 0x0000000818187c10 */ /* 0x000fe4000ff3e0ff */
[----:B------:R-:W-:Y:S02]  /*9700*/  LEA.HI.X R27, R26, R32, R27, 0x3, P0 ;  /* 0x000000201a1b7211 */ /* 0x000fe400000f1c1b */
[----:B------:R-:W-:Y:S02]  /*9710*/  FSETP.NEU.AND P0, PT, RZ, UR5, PT ;  /* 0x00000005ff007c0b */ /* 0x000fe4000bf0d000 */
[----:B------:R-:W-:Y:S02]  /*9720*/  IADD3 R26, P2, R25, UR8, RZ ;  /* 0x00000008191a7c10 */ /* 0x000fe4000ff5e0ff */
[----:B------:R-:W-:-:S02]  /*9730*/  IADD3.X R25, R32, UR9, RZ, P1, !PT ;  /* 0x0000000920197c10 */ /* 0x000fc40008ffe4ff */
[----:B------:R-:W-:-:S07]  /*9740*/  IADD3.X R27, R27, UR9, RZ, P2, !PT ;  /* 0x000000091b1b7c10 */ /* 0x000fce00097fe4ff */
[----:B0-----:R-:W-:Y:S05]  /*9750*/  @!P0 BRA `(.L_x_36) ;  /* 0x0000006400f08947 */ /* 0x001fea0003800000 */
[----:B-----5:R0:W-:Y:S01]  /*9760*/  STL [R1+0x6c], R0 ;  /* 0x00006c0001007387 */ /* 0x0201e20000100800 */
[----:B------:R-:W-:-:S03]  /*9770*/  ULDC.64 UR8, c[0x0][0x5b8] ;  /* 0x00016e0000087ab9 */ /* 0x000fc60000000a00 */
[----:B0-----:R-:W2:Y:S01]  /*9780*/  LDL.LU R0, [R1+0x5c] ;  /* 0x00005c0001007983 */ /* 0x001ea20000300800 */
[----:B------:R-:W-:Y:S02]  /*9790*/  UIMAD UR6, UR7, UR8, URZ ;  /* 0x00000008070672a4 */ /* 0x000fe4000f8e023f */
[----:B------:R-:W-:Y:S01]  /*97a0*/  IMAD.U32 R33, RZ, RZ, UR8 ;  /* 0x00000008ff217e24 */ /* 0x000fe2000f8e00ff */
[----:B------:R-:W-:-:S04]  /*97b0*/  ISETP.GE.AND P0, PT, R36, 0x1, PT ;  /* 0x000000012400780c */ /* 0x000fc80003f06270 */
[----:B------:R-:W-:Y:S02]  /*97c0*/  ISETP.LT.OR P4, PT, R35, 0x1, !P0 ;  /* 0x000000012300780c */ /* 0x000fe40004781670 */
[----:B--2---:R-:W-:Y:S02]  /*97d0*/  R2UR UR10, R0 ;  /* 0x00000000000a72ca */ /* 0x004fe400000e0000 */
[----:B------:R0:W5:Y:S01]  /*97e0*/  LDL.LU R0, [R1+0x6c] ;  /* 0x00006c0001007983 */ /* 0x0001620000300800 */
[----:B------:R-:W-:Y:S10]  /*97f0*/  BSSY B1, `(.L_x_37) ;  /* 0x000000f000017945 */ /* 0x000ff40003800000 */
[----:B------:R-:W-:-:S02]  /*9800*/  UIMAD UR6, UR10, UR9, UR6 ;  /* 0x000000090a0672a4 */ /* 0x000fc4000f8e0206 */
[----:B------:R-:W-:Y:S01]  /*9810*/  IMAD.WIDE.U32 R28, R33, UR10, R28 ;  /* 0x0000000a211c7c25 */ /* 0x000fe2000f8e001c */
[----:B------:R-:W-:-:S03]  /*9820*/  ULDC.64 UR8, c[0x0][0x5a8] ;  /* 0x00016a0000087ab9 */ /* 0x000fc60000000a00 */
[----:B------:R-:W-:Y:S02]  /*9830*/  IMAD.MOV.U32 R32, RZ, RZ, R28 ;  /* 0x000000ffff207224 */ /* 0x000fe400078e001c */
[----:B------:R-:W-:Y:S01]  /*9840*/  VIADD R33, R29, UR6 ;  /* 0x000000061d217c36 */ /* 0x000fe20008000000 */
[----:B------:R-:W-:Y:S02]  /*9850*/  ULDC.64 UR6, c[0x0][0x5b0] ;  /* 0x00016c0000067ab9 */ /* 0x000fe40000000a00 */
[----:B------:R-:W-:Y:S02]  /*9860*/  IMAD R37, R31, UR6, RZ ;  /* 0x000000061f257c24 */ /* 0x000fe4000f8e02ff */
[----:B------:R-:W-:-:S04]  /*9870*/  IMAD.WIDE.U32 R28, R39, UR6, R32 ;  /* 0x00000006271c7c25 */ /* 0x000fc8000f8e0020 */
[----:B------:R-:W-:Y:S01]  /*9880*/  IMAD R37, R39, UR7, R37 ;  /* 0x0000000727257c24 */ /* 0x000fe2000f8e0225 */
[----:B------:R-:W-:-:S04]  /*9890*/  IADD3 R28, P1, R28, UR8, RZ ;  /* 0x000000081c1c7c10 */ /* 0x000fc8000ff3e0ff */
[--C-:B------:R-:W-:Y:S02]  /*98a0*/  IADD3.X R29, R29, UR9, R37.reuse, P1, !PT ;  /* 0x000000091d1d7c10 */ /* 0x100fe40008ffe425 */
[----:B------:R-:W-:Y:S01]  /*98b0*/  PRMT R37, RZ, 0x7610, R37 ;  /* 0x00007610ff257816 */ /* 0x000fe20000000025 */
[----:B0-----:R-:W-:Y:S06]  /*98c0*/  @P4 BRA `(.L_x_38) ;  /* 0x0000000000044947 */ /* 0x001fec0003800000 */
[----:B------:R0:W5:Y:S02]  /*98d0*/  LDG.E.U8 R37, desc[UR56][R28.64] ;  /* 0x000000381c257981 */ /* 0x000164000c1e1100 */
.L_x_38:
[----:B------:R-:W-:Y:S05]  /*98e0*/  BSYNC B1 ;  /* 0x0000000000017941 */ /* 0x000fea0003800000 */
.L_x_37:
[----:B-----5:R-:W-:Y:S01]  /*98f0*/  LOP3.LUT R37, R37, 0xff, RZ, 0xc0, !PT ;  /* 0x000000ff25257812 */ /* 0x020fe200078ec0ff */
[----:B------:R-:W-:Y:S01]  /*9900*/  BSSY B1, `(.L_x_39) ;  /* 0x000000c000017945 */ /* 0x000fe20003800000 */
[----:B------:R-:W-:Y:S02]  /*9910*/  ISETP.GE.AND P1, PT, R36, 0x2, PT ;  /* 0x000000022400780c */ /* 0x000fe40003f26270 */
[----:B------:R-:W-:Y:S02]  /*9920*/  F2FP.F16.E4M3.UNPACK_B R37, R37 ;  /* 0x00000025ff25723e */ /* 0x000fe400020006ff */
[----:B------:R-:W-:-:S03]  /*9930*/  ISETP.LT.OR P2, PT, R35, 0x1, !P1 ;  /* 0x000000012300780c */ /* 0x000fc60004f41670 */
[----:B------:R-:W-:-:S05]  /*9940*/  HADD2.F32 R37, -RZ, R37.H0_H0 ;  /* 0x20000025ff257230 */ /* 0x000fca0000004100 */
[----:B------:R-:W-:Y:S01]  /*9950*/  FMUL R38, R37, UR5 ;  /* 0x0000000525267c20 */ /* 0x000fe20008400000 */
[----:B------:R-:W-:-:S03]  /*9960*/  PRMT R37, RZ, 0x7610, R37 ;  /* 0x00007610ff257816 */ /* 0x000fc60000000025 */
[----:B------:R-:W-:-:S05]  /*9970*/  FFMA R38, R227, UR4, R38 ;  /* 0x00000004e3267c23 */ /* 0x000fca0008000026 */
[----:B------:R-:W-:-:S05]  /*9980*/  F2FP.SATFINITE.E4M3.F32.PACK_AB_MERGE_C R41, RZ, R38, RZ ;  /* 0x00000026ff29723e */ /* 0x000fca00048070ff */
[----:B------:R1:W-:Y:S01]  /*9990*/  @!P4 STG.E.U8 desc[UR56][R24.64], R41 ;  /* 0x000000291800c986 */ /* 0x0003e2000c101138 */
[----:B------:R-:W-:Y:S05]  /*99a0*/  @P2 BRA `(.L_x_40) ;  /* 0x0000000000042947 */ /* 0x000fea0003800000 */
[----:B------:R2:W5:Y:S02]  /*99b0*/  LDG.E.U8 R37, desc[UR56][R28.64+0x1] ;  /* 0x000001381c257981 */ /* 0x000564000c1e1100 */
.L_x_40:
[----:B------:R-:W-:Y:S05]  /*99c0*/  BSYNC B1 ;  /* 0x0000000000017941 */ /* 0x000fea0003800000 */
.L_x_39:
[----:B-----5:R-:W-:Y:S01]  /*99d0*/  LOP3.LUT R37, R37, 0xff, RZ, 0xc0, !PT ;  /* 0x000000ff25257812 */ /* 0x020fe200078ec0ff */
[----:B------:R-:W-:Y:S01]  /*99e0*/  BSSY B1, `(.L_x_41) ;  /* 0x0000012000017945 */ /* 0x000fe20003800000 */
[----:B------:R-:W-:Y:S02]  /*99f0*/  IADD3 R39, P4, R39, 0x8, RZ ;  /* 0x0000000827277810 */ /* 0x000fe40007f9e0ff */
[----:B------:R-:W-:Y:S02]  /*9a00*/  F2FP.F16.E4M3.UNPACK_B R37, R37 ;  /* 0x00000025ff25723e */ /* 0x000fe400020006ff */
[----:B------:R-:W-:Y:S01]  /*9a10*/  ISETP.LT.OR P0, PT, R35, 0x9, !P0 ;  /* 0x000000092300780c */ /* 0x000fe20004701670 */
[----:B------:R-:W-:Y:S02]  /*9a20*/  IMAD.X R30, RZ, RZ, R31, P4 ;  /* 0x000000ffff1e7224 */ /* 0x000fe400020e061f */
[----:B------:R-:W-:Y:S02]  /*9a30*/  HADD2.F32 R37, -RZ, R37.H0_H0 ;  /* 0x20000025ff257230 */ /* 0x000fe40000004100 */
[----:B------:R-:W-:-:S02]  /*9a40*/  IMAD R30, R30, UR6, RZ ;  /* 0x000000061e1e7c24 */ /* 0x000fc4000f8e02ff */
[----:B------:R-:W-:-:S04]  /*9a50*/  IMAD.WIDE.U32 R32, R39, UR6, R32 ;  /* 0x0000000627207c25 */ /* 0x000fc8000f8e0020 */
[----:B------:R-:W-:Y:S01]  /*9a60*/  FMUL R37, R37, UR5 ;  /* 0x0000000525257c20 */ /* 0x000fe20008400000 */
[----:B------:R-:W-:-:S03]  /*9a70*/  IMAD R39, R39, UR7, R30 ;  /* 0x0000000727277c24 */ /* 0x000fc6000f8e021e */
[----:B------:R-:W-:Y:S01]  /*9a80*/  FFMA R37, R226, UR4, R37 ;  /* 0x00000004e2257c23 */ /* 0x000fe20008000025 */
[----:B------:R-:W-:Y:S02]  /*9a90*/  IADD3 R30, P4, R32, UR8, RZ ;  /* 0x00000008201e7c10 */ /* 0x000fe4000ff9e0ff */
[----:B------:R-:W-:Y:S02]  /*9aa0*/  PRMT R32, RZ, 0x7610, R32 ;  /* 0x00007610ff207816 */ /* 0x000fe40000000020 */
[----:B------:R-:W-:Y:S02]  /*9ab0*/  F2FP.SATFINITE.E4M3.F32.PACK_AB_MERGE_C R37, RZ, R37, RZ ;  /* 0x00000025ff25723e */ /* 0x000fe400048070ff */
[----:B------:R-:W-:-:S03]  /*9ac0*/  IADD3.X R31, R33, UR9, R39, P4, !PT ;  /* 0x00000009211f7c10 */ /* 0x000fc6000a7fe427 */
[----:B------:R4:W-:Y:S01]  /*9ad0*/  @!P2 STG.E.U8 desc[UR56][R24.64+0x1], R37 ;  /* 0x000001251800a986 */ /* 0x0009e2000c101138 */
[----:B------:R-:W-:Y:S05]  /*9ae0*/  @P0 BRA `(.L_x_42) ;  /* 0x0000000000040947 */ /* 0x000fea0003800000 */
[----:B------:R0:W5:Y:S02]  /*9af0*/  LDG.E.U8 R32, desc[UR56][R30.64] ;  /* 0x000000381e207981 */ /* 0x000164000c1e1100 */
.L_x_42:
[----:B------:R-:W-:Y:S05]  /*9b00*/  BSYNC B1 ;  /* 0x0000000000017941 */ /* 0x000fea0003800000 */
.L_x_41:
[----:B-----5:R-:W-:Y:S01]  /*9b10*/  LOP3.LUT R32, R32, 0xff, RZ, 0xc0, !PT ;  /* 0x000000ff20207812 */ /* 0x020fe200078ec0ff */
[----:B------:R-:W-:Y:S01]  /*9b20*/  BSSY B1, `(.L_x_43) ;  /* 0x000000b000017945 */ /* 0x000fe20003800000 */
[----:B------:R-:W-:Y:S02]  /*9b30*/  ISETP.LT.OR P1, PT, R35, 0x9, !P1 ;  /* 0x000000092300780c */ /* 0x000fe40004f21670 */
[----:B------:R-:W-:-:S05]  /*9b40*/  F2FP.F16.E4M3.UNPACK_B R32, R32 ;  /* 0x00000020ff20723e */ /* 0x000fca00020006ff */
[----:B------:R-:W-:-:S05]  /*9b50*/  HADD2.F32 R32, -RZ, R32.H0_H0 ;  /* 0x20000020ff207230 */ /* 0x000fca0000004100 */
[----:B------:R-:W-:-:S04]  /*9b60*/  FMUL R32, R32, UR5 ;  /* 0x0000000520207c20 */ /* 0x000fc80008400000 */
[----:B------:R-:W-:-:S05]  /*9b70*/  FFMA R32, R225, UR4, R32 ;  /* 0x00000004e1207c23 */ /* 0x000fca0008000020 */
[----:B------:R-:W-:Y:S02]  /*9b80*/  F2FP.SATFINITE.E4M3.F32.PACK_AB_MERGE_C R33, RZ, R32, RZ ;  /* 0x00000020ff21723e */ /* 0x000fe400048070ff */
[----:B------:R-:W-:-:S03]  /*9b90*/  PRMT R32, RZ, 0x7610, R32 ;  /* 0x00007610ff207816 */ /* 0x000fc60000000020 */
[----:B------:R0:W-:Y:S01]  /*9ba0*/  @!P0 STG.E.U8 desc[UR56][R26.64], R33 ;  /* 0x000000211a008986 */ /* 0x0001e2000c101138 */
[----:B------:R-:W-:Y:S05]  /*9bb0*/  @P1 BRA `(.L_x_44) ;  /* 0x0000000000041947 */ /* 0x000fea0003800000 */
[----:B------:R0:W5:Y:S02]  /*9bc0*/  LDG.E.U8 R32, desc[UR56][R30.64+0x1] ;  /* 0x000001381e207981 */ /* 0x000164000c1e1100 */
.L_x_44:
[----:B------:R-:W-:Y:S05]  /*9bd0*/  BSYNC B1 ;  /* 0x0000000000017941 */ /* 0x000fea0003800000 */
.L_x_43:
[----:B-----5:R-:W-:Y:S01]  /*9be0*/  LOP3.LUT R32, R32, 0xff, RZ, 0xc0, !PT ;  /* 0x000000ff20207812 */ /* 0x020fe200078ec0ff */
[----:B------:R-:W-:Y:S01]  /*9bf0*/  BSSY B1, `(.L_x_45) ;  /* 0x000000c000017945 */ /* 0x000fe20003800000 */
[----:B------:R-:W-:Y:S02]  /*9c00*/  ISETP.GE.AND P0, PT, R36, 0x9, PT ;  /* 0x000000092400780c */ /* 0x000fe40003f06270 */
[----:B------:R-:W-:Y:S02]  /*9c10*/  F2FP.F16.E4M3.UNPACK_B R32, R32 ;  /* 0x00000020ff20723e */ /* 0x000fe400020006ff */
[----:B------:R-:W-:-:S03]  /*9c20*/  ISETP.LT.OR P2, PT, R35, 0x1, !P0 ;  /* 0x000000012300780c */ /* 0x000fc60004741670 */
[----:B------:R-:W-:-:S05]  /*9c30*/  HADD2.F32 R32, -RZ, R32.H0_H0 ;  /* 0x20000020ff207230 */ /* 0x000fca0000004100 */
[----:B0-----:R-:W-:Y:S01]  /*9c40*/  FMUL R33, R32, UR5 ;  /* 0x0000000520217c20 */ /* 0x001fe20008400000 */
[----:B------:R-:W-:-:S03]  /*9c50*/  PRMT R32, RZ, 0x7610, R32 ;  /* 0x00007610ff207816 */ /* 0x000fc60000000020 */
[----:B------:R-:W-:-:S05]  /*9c60*/  FFMA R33, R224, UR4, R33 ;  /* 0x00000004e0217c23 */ /* 0x000fca0008000021 */
[----:B------:R-:W-:-:S05]  /*9c70*/  F2FP.SATFINITE.E4M3.F32.PACK_AB_MERGE_C R33, RZ, R33, RZ ;  /* 0x00000021ff21723e */ /* 0x000fca00048070ff */
[----:B------:R0:W-:Y:S01]  /*9c80*/  @!P1 STG.E.U8 desc[UR56][R26.64+0x1], R33 ;  /* 0x000001211a009986 */ /* 0x0001e2000c101138 */
[----:B------:R-:W-:Y:S05]  /*9c90*/  @P2 BRA `(.L_x_46) ;  /* 0x0000000000042947 */ /* 0x000fea0003800000 */
[----:B------:R0:W5:Y:S02]  /*9ca0*/  LDG.E.U8 R32, desc[UR56][R28.64+0x8] ;  /* 0x000008381c207981 */ /* 0x000164000c1e1100 */
.L_x_46:
[----:B------:R-:W-:Y:S05]  /*9cb0*/  BSYNC B1 ;  /* 0x0000000000017941 */ /* 0x000fea0003800000 */
.L_x_45:
[----:B-----5:R-:W-:Y:S01]  /*9cc0*/  LOP3.LUT R32, R32, 0xff, RZ, 0xc0, !PT ;  /* 0x000000ff20207812 */ /* 0x020fe200078ec0ff */
[----:B------:R-:W-:Y:S01]  /*9cd0*/  BSSY B1, `(.L_x_47) ;  /* 0x000000c000017945 */ /* 0x000fe20003800000 */
[----:B------:R-:W-:Y:S02]  /*9ce0*/  ISETP.GE.AND P1, PT, R36, 0xa, PT ;  /* 0x0000000a2400780c */ /* 0x000fe40003f26270 */
[----:B------:R-:W-:Y:S02]  /*9cf0*/  F2FP.F16.E4M3.UNPACK_B R32, R32 ;  /* 0x00000020ff20723e */ /* 0x000fe400020006ff */
[----:B------:R-:W-:-:S03]  /*9d00*/  ISETP.LT.OR P4, PT, R35, 0x1, !P1 ;  /* 0x000000012300780c */ /* 0x000fc60004f81670 */
[----:B------:R-:W-:-:S05]  /*9d10*/  HADD2.F32 R32, -RZ, R32.H0_H0 ;  /* 0x20000020ff207230 */ /* 0x000fca0000004100 */
[----:B------:R-:W-:-:S04]  /*9d20*/  FMUL R32, R32, UR5 ;  /* 0x0000000520207c20 */ /* 0x000fc80008400000 */
[----:B------:R-:W-:-:S05]  /*9d30*/  FFMA R32, R223, UR4, R32 ;  /* 0x00000004df207c23 */ /* 0x000fca0008000020 */
[----:B0-----:R-:W-:Y:S02]  /*9d40*/  F2FP.SATFINITE.E4M3.F32.PACK_AB_MERGE_C R33, RZ, R32, RZ ;  /* 0x00000020ff21723e */ /* 0x001fe400048070ff */
[----:B------:R-:W-:-:S03]  /*9d50*/  PRMT R32, RZ, 0x7610, R32 ;  /* 0x00007610ff207816 */ /* 0x000fc60000000020 */
[----:B------:R0:W-:Y:S01]  /*9d60*/  @!P2 STG.E.U8 desc[UR56][R24.64+0x8], R33 ;  /* 0x000008211800a986 */ /* 0x0001e2000c101138 */
[----:B------:R-:W-:Y:S05]  /*9d70*/  @P4 BRA `(.L_x_48) ;  /* 0x0000000000044947 */ /* 0x000fea0003800000 */
[----:B------:R0:W5:Y:S02]  /*9d80*/  LDG.E.U8 R32, desc[UR56][R28.64+0x9] ;  /* 0x000009381c207981 */ /* 0x000164000c1e1100 */
.L_x_48:
[----:B------:R-:W-:Y:S05]  /*9d90*/  BSYNC B1 ;  /* 0x0000000000017941 */ /* 0x000fea0003800000 */
.L_x_47:
[----:B-----5:R-:W-:Y:S01]  /*9da0*/  LOP3.LUT R32, R32, 0xff, RZ, 0xc0, !PT ;  /* 0x000000ff20207812 */ /* 0x020fe200078ec0ff */
[----:B------:R-:W-:Y:S01]  /*9db0*/  BSSY B1, `(.L_x_49) ;  /* 0x000000b000017945 */ /* 0x000fe20003800000 */
[----:B------:R-:W-:Y:S02]  /*9dc0*/  ISETP.LT.OR P0, PT, R35, 0x9, !P0 ;  /* 0x000000092300780c */ /* 0x000fe40004701670 */
[----:B------:R-:W-:-:S05]  /*9dd0*/  F2FP.F16.E4M3.UNPACK_B R32, R32 ;  /* 0x00000020ff20723e */ /* 0x000fca00020006ff */
        /* <DEDUP_REMOVED lines=8> */
.L_x_50:
[----:B------:R-:W-:Y:S05]  /*9e60*/  BSYNC B1 ;  /* 0x0000000000017941 */ /* 0x000fea0003800000 */
.L_x_49:
[----:B-----5:R-:W-:Y:S01]  /*9e70*/  LOP3.LUT R32, R32, 0xff, RZ, 0xc0, !PT ;  /* 0x000000ff20207812 */ /* 0x020fe200078ec0ff */
[----:B------:R-:W-:Y:S01]  /*9e80*/  BSSY B1, `(.L_x_51) ;  /* 0x000000b000017945 */ /* 0x000fe20003800000 */
[----:B------:R-:W-:Y:S02]  /*9e90*/  ISETP.LT.OR P1, PT, R35, 0x9, !P1 ;  /* 0x000000092300780c */ /* 0x000fe40004f21670 */
[----:B------:R-:W-:-:S05]  /*9ea0*/  F2FP.F16.E4M3.UNPACK_B R32, R32 ;  /* 0x00000020ff20723e */ /* 0x000fca00020006ff */
        /* <DEDUP_REMOVED lines=8> */
.L_x_52:
[----:B------:R-:W-:Y:S05]  /*9f30*/  BSYNC B1 ;  /* 0x0000000000017941 */ /* 0x000fea0003800000 */
.L_x_51:
        /* <DEDUP_REMOVED lines=13> */
.L_x_54:
[----:B------:R-:W-:Y:S05]  /*a010*/  BSYNC B1 ;  /* 0x0000000000017941 */ /* 0x000fea0003800000 */
.L_x_53:
        /* <DEDUP_REMOVED lines=13> */
.L_x_56:
[----:B------:R-:W-:Y:S05]  /*a0f0*/  BSYNC B1 ;  /* 0x0000000000017941 */ /* 0x000fea0003800000 */
.L_x_55:
        /* <DEDUP_REMOVED lines=12> */
.L_x_58:
[----:B------:R-:W-:Y:S05]  /*a1c0*/  BSYNC B1 ;  /* 0x0000000000017941 */ /* 0x000fea0003800000 */
.L_x_57:
        /* <DEDUP_REMOVED lines=12> */
.L_x_60:
[----:B------:R-:W-:Y:S05]  /*a290*/  BSYNC B1 ;  /* 0x0000000000017941 */ /* 0x000fea0003800000 */
.L_x_59:
        /* <DEDUP_REMOVED lines=13> */
.L_x_62:
[----:B------:R-:W-:Y:S05]  /*a370*/  BSYNC B1 ;  /* 0x0000000000017941 */ /* 0x000fea0003800000 */
.L_x_61:
        /* <DEDUP_REMOVED lines=13> */
.L_x_64:
[----:B------:R-:W-:Y:S05]  /*a450*/  BSYNC B1 ;  /* 0x0000000000017941 */ /* 0x000fea0003800000 */
.L_x_63:
        /* <DEDUP_REMOVED lines=12> */
.L_x_66:
[----:B------:R-:W-:Y:S05]  /*a520*/  BSYNC B1 ;  /* 0x0000000000017941 */ /* 0x000fea0003800000 */
.L_x_65:
        /* <DEDUP_REMOVED lines=12> */
.L_x_68:
[----:B------:R-:W-:Y:S05]  /*a5f0*/  BSYNC B1 ;  /* 0x0000000000017941 */ /* 0x000fea0003800000 */
.L_x_67:
        /* <DEDUP_REMOVED lines=13> */
.L_x_70:
[----:B------:R-:W-:Y:S05]  /*a6d0*/  BSYNC B1 ;  /* 0x0000000000017941 */ /* 0x000fea0003800000 */
.L_x_69:
        /* <DEDUP_REMOVED lines=13> */
.L_x_72:
[----:B------:R-:W-:Y:S05]  /*a7b0*/  BSYNC B1 ;  /* 0x0000000000017941 */ /* 0x000fea0003800000 */
.L_x_71:
        /* <DEDUP_REMOVED lines=12> */
.L_x_74:
[----:B------:R-:W-:Y:S05]  /*a880*/  BSYNC B1 ;  /* 0x0000000000017941 */ /* 0x000fea0003800000 */
.L_x_73:
        /* <DEDUP_REMOVED lines=12> */
.L_x_76:
[----:B------:R-:W-:Y:S05]  /*a950*/  BSYNC B1 ;  /* 0x0000000000017941 */ /* 0x000fea0003800000 */
.L_x_75:
        /* <DEDUP_REMOVED lines=13> */
.L_x_78:
[----:B------:R-:W-:Y:S05]  /*aa30*/  BSYNC B1 ;  /* 0x0000000000017941 */ /* 0x000fea0003800000 */
.L_x_77:
        /* <DEDUP_REMOVED lines=13> */
.L_x_80:
[----:B------:R-:W-:Y:S05]  /*ab10*/  BSYNC B1 ;  /* 0x0000000000017941 */ /* 0x000fea0003800000 */
.L_x_79:
        /* <DEDUP_REMOVED lines=12> */
.L_x_82:
[----:B------:R-:W-:Y:S05]  /*abe0*/  BSYNC B1 ;  /* 0x0000000000017941 */ /* 0x000fea0003800000 */
.L_x_81:
        /* <DEDUP_REMOVED lines=12> */
.L_x_84:
[----:B------:R-:W-:Y:S05]  /*acb0*/  BSYNC B1 ;  /* 0x0000000000017941 */ /* 0x000fea0003800000 */
.L_x_83:
        /* <DEDUP_REMOVED lines=13> */
.L_x_86:
[----:B------:R-:W-:Y:S05]  /*ad90*/  BSYNC B1 ;  /* 0x0000000000017941 */ /* 0x000fea0003800000 */
.L_x_85:
        /* <DEDUP_REMOVED lines=13> */
.L_x_88:
[----:B------:R-:W-:Y:S05]  /*ae70*/  BSYNC B1 ;  /* 0x0000000000017941 */ /* 0x000fea0003800000 */
.L_x_87:
        /* <DEDUP_REMOVED lines=12> */
.L_x_90:
[----:B------:R-:W-:Y:S05]  /*af40*/  BSYNC B1 ;  /* 0x0000000000017941 */ /* 0x000fea0003800000 */
.L_x_89:
        /* <DEDUP_REMOVED lines=12> */
.L_x_92:
[----:B------:R-:W-:Y:S05]  /*b010*/  BSYNC B1 ;  /* 0x0000000000017941 */ /* 0x000fea0003800000 */
.L_x_91:
        /* <DEDUP_REMOVED lines=13> */
.L_x_94:
[----:B------:R-:W-:Y:S05]  /*b0f0*/  BSYNC B1 ;  /* 0x0000000000017941 */ /* 0x000fea0003800000 */
.L_x_93:
        /* <DEDUP_REMOVED lines=13> */
.L_x_96:
[----:B------:R-:W-:Y:S05]  /*b1d0*/  BSYNC B1 ;  /* 0x0000000000017941 */ /* 0x000fea0003800000 */
.L_x_95:
        /* <DEDUP_REMOVED lines=12> */
.L_x_98:
[----:B------:R-:W-:Y:S05]  /*b2a0*/  BSYNC B1 ;  /* 0x0000000000017941 */ /* 0x000fea0003800000 */
.L_x_97:
        /* <DEDUP_REMOVED lines=12> */
.L_x_100:
[----:B------:R-:W-:Y:S05]  /*b370*/  BSYNC B1 ;  /* 0x0000000000017941 */ /* 0x000fea0003800000 */
.L_x_99:
        /* <DEDUP_REMOVED lines=13> */
.L_x_102:
[----:B------:R-:W-:Y:S05]  /*b450*/  BSYNC B1 ;  /* 0x0000000000017941 */ /* 0x000fea0003800000 */
.L_x_101:
        /* <DEDUP_REMOVED lines=13> */
.L_x_104:
[----:B------:R-:W-:Y:S05]  /*b530*/  BSYNC B1 ;  /* 0x0000000000017941 */ /* 0x000fea0003800000 */
.L_x_103:
        /* <DEDUP_REMOVED lines=12> */
.L_x_106:
[----:B------:R-:W-:Y:S05]  /*b600*/  BSYNC B1 ;  /* 0x0000000000017941 */ /* 0x000fea0003800000 */
.L_x_105:
        /* <DEDUP_REMOVED lines=12> */
.L_x_108:
[----:B------:R-:W-:Y:S05]  /*b6d0*/  BSYNC B1 ;  /* 0x0000000000017941 */ /* 0x000fea0003800000 */
.L_x_107:
        /* <DEDUP_REMOVED lines=13> */
.L_x_110:
[----:B------:R-:W-:Y:S05]  /*b7b0*/  BSYNC B1 ;  /* 0x0000000000017941 */ /* 0x000fea0003800000 */
.L_x_109:
        /* <DEDUP_REMOVED lines=13> */
.L_x_112:
[----:B------:R-:W-:Y:S05]  /*b890*/  BSYNC B1 ;  /* 0x0000000000017941 */ /* 0x000fea0003800000 */
.L_x_111:
        /* <DEDUP_REMOVED lines=12> */
.L_x_114:
[----:B------:R-:W-:Y:S05]  /*b960*/  BSYNC B1 ;  /* 0x0000000000017941 */ /* 0x000fea0003800000 */
.L_x_113:
        /* <DEDUP_REMOVED lines=12> */
.L_x_116:
[----:B------:R-:W-:Y:S05]  /*ba30*/  BSYNC B1 ;  /* 0x0000000000017941 */ /* 0x000fea0003800000 */
.L_x_115:
        /* <DEDUP_REMOVED lines=13> */
.L_x_118:
[----:B------:R-:W-:Y:S05]  /*bb10*/  BSYNC B1 ;  /* 0x0000000000017941 */ /* 0x000fea0003800000 */
.L_x_117:
        /* <DEDUP_REMOVED lines=13> */
.L_x_120:
[----:B------:R-:W-:Y:S05]  /*bbf0*/  BSYNC B1 ;  /* 0x0000000000017941 */ /* 0x000fea0003800000 */
.L_x_119:
        /* <DEDUP_REMOVED lines=12> */
.L_x_122:
[----:B------:R-:W-:Y:S05]  /*bcc0*/  BSYNC B1 ;  /* 0x0000000000017941 */ /* 0x000fea0003800000 */
.L_x_121:
        /* <DEDUP_REMOVED lines=12> */
.L_x_124:
[----:B------:R-:W-:Y:S05]  /*bd90*/  BSYNC B1 ;  /* 0x0000000000017941 */ /* 0x000fea0003800000 */
.L_x_123:
        /* <DEDUP_REMOVED lines=13> */
.L_x_126:
[----:B------:R-:W-:Y:S05]  /*be70*/  BSYNC B1 ;  /* 0x0000000000017941 */ /* 0x000fea0003800000 */
.L_x_125:
        /* <DEDUP_REMOVED lines=13> */
.L_x_128:
[----:B------:R-:W-:Y:S05]  /*bf50*/  BSYNC B1 ;  /* 0x0000000000017941 */ /* 0x000fea0003800000 */
.L_x_127:
        /* <DEDUP_REMOVED lines=12> */
.L_x_130:
[----:B------:R-:W-:Y:S05]  /*c020*/  BSYNC B1 ;  /* 0x0000000000017941 */ /* 0x000fea0003800000 */
.L_x_129:
        /* <DEDUP_REMOVED lines=12> */
.L_x_132:
[----:B------:R-:W-:Y:S05]  /*c0f0*/  BSYNC B1 ;  /* 0x0000000000017941 */ /* 0x000fea0003800000 */
.L_x_131:
        /* <DEDUP_REMOVED lines=13> */
.L_x_134:
[----:B------:R-:W-:Y:S05]  /*c1d0*/  BSYNC B1 ;  /* 0x0000000000017941 */ /* 0x000fea0003800000 */
.L_x_133:
        /* <DEDUP_REMOVED lines=13> */
.L_x_136:
[----:B------:R-:W-:Y:S05]  /*c2b0*/  BSYNC B1 ;  /* 0x0000000000017941 */ /* 0x000fea0003800000 */
.L_x_135:
        /* <DEDUP_REMOVED lines=12> */
.L_x_138:
[----:B------:R-:W-:Y:S05]  /*c380*/  BSYNC B1 ;  /* 0x0000000000017941 */ /* 0x000fea0003800000 */
.L_x_137:
        /* <DEDUP_REMOVED lines=12> */
.L_x_140:
[----:B------:R-:W-:Y:S05]  /*c450*/  BSYNC B1 ;  /* 0x0000000000017941 */ /* 0x000fea0003800000 */
.L_x_139:
        /* <DEDUP_REMOVED lines=13> */
.L_x_142:
[----:B------:R-:W-:Y:S05]  /*c530*/  BSYNC B1 ;  /* 0x0000000000017941 */ /* 0x000fea0003800000 */
.L_x_141:
        /* <DEDUP_REMOVED lines=13> */
.L_x_144:
[----:B------:R-:W-:Y:S05]  /*c610*/  BSYNC B1 ;  /* 0x0000000000017941 */ /* 0x000fea0003800000 */
.L_x_143:
        /* <DEDUP_REMOVED lines=12> */
.L_x_146:
[----:B------:R-:W-:Y:S05]  /*c6e0*/  BSYNC B1 ;  /* 0x0000000000017941 */ /* 0x000fea0003800000 */
.L_x_145:
        /* <DEDUP_REMOVED lines=12> */
.L_x_148:
[----:B------:R-:W-:Y:S05]  /*c7b0*/  BSYNC B1 ;  /* 0x0000000000017941 */ /* 0x000fea0003800000 */
.L_x_147:
        /* <DEDUP_REMOVED lines=13> */
.L_x_150:
[----:B------:R-:W-:Y:S05]  /*c890*/  BSYNC B1 ;  /* 0x0000000000017941 */ /* 0x000fea0003800000 */
.L_x_149:
        /* <DEDUP_REMOVED lines=13> */
.L_x_152:
[----:B------:R-:W-:Y:S05]  /*c970*/  BSYNC B1 ;  /* 0x0000000000017941 */ /* 0x000fea0003800000 */
.L_x_151:
        /* <DEDUP_REMOVED lines=12> */
.L_x_154:
[----:B------:R-:W-:Y:S05]  /*ca40*/  BSYNC B1 ;  /* 0x0000000000017941 */ /* 0x000fea0003800000 */
.L_x_153:
        /* <DEDUP_REMOVED lines=12> */
.L_x_156:
[----:B------:R-:W-:Y:S05]  /*cb10*/  BSYNC B1 ;  /* 0x0000000000017941 */ /* 0x000fea0003800000 */
.L_x_155:
        /* <DEDUP_REMOVED lines=13> */
.L_x_158:
[----:B------:R-:W-:Y:S05]  /*cbf0*/  BSYNC B1 ;  /* 0x0000000000017941 */ /* 0x000fea0003800000 */
.L_x_157:
        /* <DEDUP_REMOVED lines=13> */
.L_x_160:
[----:B------:R-:W-:Y:S05]  /*ccd0*/  BSYNC B1 ;  /* 0x0000000000017941 */ /* 0x000fea0003800000 */
.L_x_159:
        /* <DEDUP_REMOVED lines=12> */
.L_x_162:
[----:B------:R-:W-:Y:S05]  /*cda0*/  BSYNC B1 ;  /* 0x0000000000017941 */ /* 0x000fea0003800000 */
.L_x_161:
        /* <DEDUP_REMOVED lines=12> */
.L_x_164:
[----:B------:R-:W-:Y:S05]  /*ce70*/  BSYNC B1 ;  /* 0x0000000000017941 */ /* 0x000fea0003800000 */
.L_x_163:
        /* <DEDUP_REMOVED lines=13> */
.L_x_166:
[----:B------:R-:W-:Y:S05]  /*cf50*/  BSYNC B1 ;  /* 0x0000000000017941 */ /* 0x000fea0003800000 */
.L_x_165:
        /* <DEDUP_REMOVED lines=13> */
.L_x_168:
[----:B------:R-:W-:Y:S05]  /*d030*/  BSYNC B1 ;  /* 0x0000000000017941 */ /* 0x000fea0003800000 */
.L_x_167:
        /* <DEDUP_REMOVED lines=12> */
.L_x_170:
[----:B------:R-:W-:Y:S05]  /*d100*/  BSYNC B1 ;  /* 0x0000000000017941 */ /* 0x000fea0003800000 */
.L_x_169:
        /* <DEDUP_REMOVED lines=12> */
.L_x_172:
[----:B------:R-:W-:Y:S05]  /*d1d0*/  BSYNC B1 ;  /* 0x0000000000017941 */ /* 0x000fea0003800000 */
.L_x_171:
        /* <DEDUP_REMOVED lines=13> */
.L_x_174:
[----:B------:R-:W-:Y:S05]  /*d2b0*/  BSYNC B1 ;  /* 0x0000000000017941 */ /* 0x000fea0003800000 */
.L_x_173:
        /* <DEDUP_REMOVED lines=13> */
.L_x_176:
[----:B------:R-:W-:Y:S05]  /*d390*/  BSYNC B1 ;  /* 0x0000000000017941 */ /* 0x000fea0003800000 */
.L_x_175:
        /* <DEDUP_REMOVED lines=12> */
.L_x_178:
[----:B------:R-:W-:Y:S05]  /*d460*/  BSYNC B1 ;  /* 0x0000000000017941 */ /* 0x000fea0003800000 */
.L_x_177:
        /* <DEDUP_REMOVED lines=12> */
.L_x_180:
[----:B------:R-:W-:Y:S05]  /*d530*/  BSYNC B1 ;  /* 0x0000000000017941 */ /* 0x000fea0003800000 */
.L_x_179:
        /* <DEDUP_REMOVED lines=13> */
.L_x_182:
[----:B------:R-:W-:Y:S05]  /*d610*/  BSYNC B1 ;  /* 0x0000000000017941 */ /* 0x000fea0003800000 */
.L_x_181:
        /* <DEDUP_REMOVED lines=13> */
.L_x_184:
[----:B------:R-:W-:Y:S05]  /*d6f0*/  BSYNC B1 ;  /* 0x0000000000017941 */ /* 0x000fea0003800000 */
.L_x_183:
        /* <DEDUP_REMOVED lines=12> */
.L_x_186:
[----:B------:R-:W-:Y:S05]  /*d7c0*/  BSYNC B1 ;  /* 0x0000000000017941 */ /* 0x000fea0003800000 */
.L_x_185:
        /* <DEDUP_REMOVED lines=12> */
.L_x_188:
[----:B------:R-:W-:Y:S05]  /*d890*/  BSYNC B1 ;  /* 0x0000000000017941 */ /* 0x000fea0003800000 */
.L_x_187:
        /* <DEDUP_REMOVED lines=13> */
.L_x_190:
[----:B------:R-:W-:Y:S05]  /*d970*/  BSYNC B1 ;  /* 0x0000000000017941 */ /* 0x000fea0003800000 */
.L_x_189:
        /* <DEDUP_REMOVED lines=13> */
.L_x_192:
[----:B------:R-:W-:Y:S05]  /*da50*/  BSYNC B1 ;  /* 0x0000000000017941 */ /* 0x000fea0003800000 */
.L_x_191:
        /* <DEDUP_REMOVED lines=12> */
.L_x_194:
[----:B------:R-:W-:Y:S05]  /*db20*/  BSYNC B1 ;  /* 0x0000000000017941 */ /* 0x000fea0003800000 */
.L_x_193:
        /* <DEDUP_REMOVED lines=12> */
.L_x_196:
[----:B------:R-:W-:Y:S05]  /*dbf0*/  BSYNC B1 ;  /* 0x0000000000017941 */ /* 0x000fea0003800000 */
.L_x_195:
        /* <DEDUP_REMOVED lines=13> */
.L_x_198:
[----:B------:R-:W-:Y:S05]  /*dcd0*/  BSYNC B1 ;  /* 0x0000000000017941 */ /* 0x000fea0003800000 */
.L_x_197:
        /* <DEDUP_REMOVED lines=13> */
.L_x_200:
[----:B------:R-:W-:Y:S05]  /*ddb0*/  BSYNC B1 ;  /* 0x0000000000017941 */ /* 0x000fea0003800000 */
.L_x_199:
        /* <DEDUP_REMOVED lines=12> */
.L_x_202:
[----:B------:R-:W-:Y:S05]  /*de80*/  BSYNC B1 ;  /* 0x0000000000017941 */ /* 0x000fea0003800000 */
.L_x_201:
        /* <DEDUP_REMOVED lines=12> */
.L_x_204:
[----:B------:R-:W-:Y:S05]  /*df50*/  BSYNC B1 ;  /* 0x0000000000017941 */ /* 0x000fea0003800000 */
.L_x_203:
        /* <DEDUP_REMOVED lines=13> */
.L_x_206:
[----:B------:R-:W-:Y:S05]  /*e030*/  BSYNC B1 ;  /* 0x0000000000017941 */ /* 0x000fea0003800000 */
.L_x_205:
[----:B-----5:R-:W-:Y:S01]  /*e040*/  LOP3.LUT R32, R32, 0xff, RZ, 0xc0, !PT ;  /* 0x000000ff20207812 */ /* 0x020fe200078ec0ff */
[----:B------:R-:W-:Y:S01]  /*e050*/  BSSY B1, `(.L_x_207) ;  /* 0x000000c000017945 */ /* 0x000fe20003800000 */
[----:B------:R-:W-:Y:S02]  /*e060*/  ISETP.GE.AND P1, PT, R36, 0xaa, PT ;  /* 0x000000aa2400780c */ /* 0x000fe40003f26270 */
[----:B------:R-:W-:Y:S02]  /*e070*/  F2FP.F16.E4M3.UNPACK_B R32, R32 ;  /* 0x00000020ff20723e */ /* 0x000fe400020006ff */
[----:B------:R-:W-:-:S03]  /*e080*/  ISETP.LT.OR P4, PT, R35, 0x1, !P1 ;  /* 0x000000012300780c */ /* 0x000fc60004f81670 */
[----:B------:R-:W-:-:S05]  /*e090*/  HADD2.F32 R32, -RZ, R32.H0_H0 ;  /* 0x20000020ff207230 */ /* 0x000fca0000004100 */
[----:B------:R-:W-:-:S04]  /*e0a0*/  FMUL R32, R32, UR5 ;  /* 0x0000000520207c20 */ /* 0x000fc80008400000 */
[----:B------:R-:W-:Y:S01]  /*e0b0*/  FFMA R32, R23, UR4, R32 ;  /* 0x0000000417207c23 */ /* 0x000fe20008000020 */
[----:B------:R-:W-:-:S04]  /*e0c0*/  PRMT R23, RZ, 0x7610, R23 ;  /* 0x00007610ff177816 */ /* 0x000fc80000000017 */
[----:B0-----:R-:W-:-:S05]  /*e0d0*/  F2FP.SATFINITE.E4M3.F32.PACK_AB_MERGE_C R33, RZ, R32, RZ ;  /* 0x00000020ff21723e */ /* 0x001fca00048070ff */
[----:B------:R0:W-:Y:S01]  /*e0e0*/  @!P2 STG.E.U8 desc[UR56][R24.64+0xa8], R33 ;  /* 0x0000a8211800a986 */ /* 0x0001e2000c101138 */
[----:B------:R-:W-:Y:S05]  /*e0f0*/  @P4 BRA `(.L_x_208) ;  /* 0x0000000000044947 */ /* 0x000fea0003800000 */
[----:B------:R0:W5:Y:S02]  /*e100*/  LDG.E.U8 R23, desc[UR56][R28.64+0xa9] ;  /* 0x0000a9381c177981 */ /* 0x000164000c1e1100 */
.L_x_208:
[----:B------:R-:W-:Y:S05]  /*e110*/  BSYNC B1 ;  /* 0x0000000000017941 */ /* 0x000fea0003800000 */
.L_x_207:
[----:B-----5:R-:W-:Y:S01]  /*e120*/  LOP3.LUT R23, R23, 0xff, RZ, 0xc0, !PT ;  /* 0x000000ff17177812 */ /* 0x020fe200078ec0ff */
[----:B------:R-:W-:Y:S01]  /*e130*/  BSSY B1, `(.L_x_209) ;  /* 0x000000b000017945 */ /* 0x000fe20003800000 */
[----:B------:R-:W-:Y:S02]  /*e140*/  ISETP.LT.OR P0, PT, R35, 0x9, !P0 ;  /* 0x000000092300780c */ /* 0x000fe40004701670 */
[----:B------:R-:W-:-:S05]  /*e150*/  F2FP.F16.E4M3.UNPACK_B R23, R23 ;  /* 0x00000017ff17723e */ /* 0x000fca00020006ff */
[----:B------:R-:W-:-:S05]  /*e160*/  HADD2.F32 R23, -RZ, R23.H0_H0 ;  /* 0x20000017ff177230 */ /* 0x000fca0000004100 */
[----:B------:R-:W-:-:S04]  /*e170*/  FMUL R23, R23, UR5 ;  /* 0x0000000517177c20 */ /* 0x000fc80008400000 */
[----:B------:R-:W-:Y:S01]  /*e180*/  FFMA R23, R22, UR4, R23 ;  /* 0x0000000416177c23 */ /* 0x000fe20008000017 */
[----:B------:R-:W-:-:S04]  /*e190*/  PRMT R22, RZ, 0x7610, R22 ;  /* 0x00007610ff167816 */ /* 0x000fc80000000016 */
[----:B------:R-:W-:-:S05]  /*e1a0*/  F2FP.SATFINITE.E4M3.F32.PACK_AB_MERGE_C R23, RZ, R23, RZ ;  /* 0x00000017ff17723e */ /* 0x000fca00048070ff */
[----:B------:R0:W-:Y:S01]  /*e1b0*/  @!P4 STG.E.U8 desc[UR56][R24.64+0xa9], R23 ;  /* 0x0000a9171800c986 */ /* 0x0001e2000c101138 */
[----:B------:R-:W-:Y:S05]  /*e1c0*/  @P0 BRA `(.L_x_210) ;  /* 0x0000000000040947 */ /* 0x000fea0003800000 */
[----:B------:R0:W5:Y:S02]  /*e1d0*/  LDG.E.U8 R22, desc[UR56][R30.64+0xa8] ;  /* 0x0000a8381e167981 */ /* 0x000164000c1e1100 */
.L_x_210:
[----:B------:R-:W-:Y:S05]  /*e1e0*/  BSYNC B1 ;  /* 0x0000000000017941 */ /* 0x000fea0003800000 */
.L_x_209:
        /* <DEDUP_REMOVED lines=12> */
.L_x_212:
[----:B------:R-:W-:Y:S05]  /*e2b0*/  BSYNC B1 ;  /* 0x0000000000017941 */ /* 0x000fea0003800000 */
.L_x_211:
        /* <DEDUP_REMOVED lines=13> */
.L_x_214:
[----:B------:R-:W-:Y:S05]  /*e390*/  BSYNC B1 ;  /* 0x0000000000017941 */ /* 0x000fea0003800000 */
.L_x_213:
        /* <DEDUP_REMOVED lines=13> */
.L_x_216:
[----:B------:R-:W-:Y:S05]  /*e470*/  BSYNC B1 ;  /* 0x0000000000017941 */ /* 0x000fea0003800000 */
.L_x_215:
        /* <DEDUP_REMOVED lines=12> */
.L_x_218:
[----:B------:R-:W-:Y:S05]  /*e540*/  BSYNC B1 ;  /* 0x0000000000017941 */ /* 0x000fea0003800000 */
.L_x_217:
        /* <DEDUP_REMOVED lines=12> */
.L_x_220:
[----:B------:R-:W-:Y:S05]  /*e610*/  BSYNC B1 ;  /* 0x0000000000017941 */ /* 0x000fea0003800000 */
.L_x_219:
        /* <DEDUP_REMOVED lines=13> */
.L_x_222:
[----:B------:R-:W-:Y:S05]  /*e6f0*/  BSYNC B1 ;  /* 0x0000000000017941 */ /* 0x000fea0003800000 */
.L_x_221:
        /* <DEDUP_REMOVED lines=13> */
.L_x_224:
[----:B------:R-:W-:Y:S05]  /*e7d0*/  BSYNC B1 ;  /* 0x0000000000017941 */ /* 0x000fea0003800000 */
.L_x_223:
        /* <DEDUP_REMOVED lines=12> */
.L_x_226:
[----:B------:R-:W-:Y:S05]  /*e8a0*/  BSYNC B1 ;  /* 0x0000000000017941 */ /* 0x000fea0003800000 */
.L_x_225:
        /* <DEDUP_REMOVED lines=12> */
.L_x_228:
[----:B------:R-:W-:Y:S05]  /*e970*/  BSYNC B1 ;  /* 0x0000000000017941 */ /* 0x000fea0003800000 */
.L_x_227:
        /* <DEDUP_REMOVED lines=13> */
.L_x_230:
[----:B------:R-:W-:Y:S05]  /*ea50*/  BSYNC B1 ;  /* 0x0000000000017941 */ /* 0x000fea0003800000 */
.L_x_229:
        /* <DEDUP_REMOVED lines=13> */
.L_x_232:
[----:B------:R-:W-:Y:S05]  /*eb30*/  BSYNC B1 ;  /* 0x0000000000017941 */ /* 0x000fea0003800000 */
.L_x_231:
        /* <DEDUP_REMOVED lines=12> */
.L_x_234:
[----:B------:R-:W-:Y:S05]  /*ec00*/  BSYNC B1 ;  /* 0x0000000000017941 */ /* 0x000fea0003800000 */
.L_x_233:
        /* <DEDUP_REMOVED lines=12> */
.L_x_236:
[----:B------:R-:W-:Y:S05]  /*ecd0*/  BSYNC B1 ;  /* 0x0000000000017941 */ /* 0x000fea0003800000 */
.L_x_235:
        /* <DEDUP_REMOVED lines=13> */
.L_x_238:
[----:B------:R-:W-:Y:S05]  /*edb0*/  BSYNC B1 ;  /* 0x0000000000017941 */ /* 0x000fea0003800000 */
.L_x_237:
        /* <DEDUP_REMOVED lines=13> */
.L_x_240:
[----:B------:R-:W-:Y:S05]  /*ee90*/  BSYNC B1 ;  /* 0x0000000000017941 */ /* 0x000fea0003800000 */
.L_x_239:
        /* <DEDUP_REMOVED lines=12> */
.L_x_242:
[----:B------:R-:W-:Y:S05]  /*ef60*/  BSYNC B1 ;  /* 0x0000000000017941 */ /* 0x000fea0003800000 */
.L_x_241:
        /* <DEDUP_REMOVED lines=12> */
.L_x_244:
[----:B------:R-:W-:Y:S05]  /*f030*/  BSYNC B1 ;  /* 0x0000000000017941 */ /* 0x000fea0003800000 */
.L_x_243:
        /* <DEDUP_REMOVED lines=13> */
.L_x_246:
[----:B------:R-:W-:Y:S05]  /*f110*/  BSYNC B1 ;  /* 0x0000000000017941 */ /* 0x000fea0003800000 */
.L_x_245:
        /* <DEDUP_REMOVED lines=13> */
.L_x_248:
[----:B------:R-:W-:Y:S05]  /*f1f0*/  BSYNC B1 ;  /* 0x0000000000017941 */ /* 0x000fea0003800000 */
.L_x_247:
        /* <DEDUP_REMOVED lines=12> */
.L_x_250:
[----:B------:R-:W-:Y:S05]  /*f2c0*/  BSYNC B1 ;  /* 0x0000000000017941 */ /* 0x000fea0003800000 */
.L_x_249:
[----:B-----5:R-:W-:Y:S01]  /*f2d0*/  LOP3.LUT R2, R2, 0xff, RZ, 0xc0, !PT ;  /* 0x000000ff02027812 */ /* 0x020fe200078ec0ff */
[----:B------:R-:W-:Y:S01]  /*f2e0*/  BSSY B1, `(.L_x_251) ;  /* 0x000000b000017945 */ /* 0x000fe20003800000 */
[----:B------:R-:W-:Y:S02]  /*f2f0*/  ISETP.LT.OR P1, PT, R35, 0x9, !P1 ;  /* 0x000000092300780c */ /* 0x000fe40004f21670 */
[----:B------:R-:W-:-:S05]  /*f300*/  F2FP.F16.E4M3.UNPACK_B R2, R2 ;  /* 0x00000002ff02723e */ /* 0x000fca00020006ff */
[----:B------:R-:W-:-:S05]  /*f310*/  HADD2.F32 R2, -RZ, R2.H0_H0 ;  /* 0x20000002ff027230 */ /* 0x000fca0000004100 */
[----:B0-----:R-:W-:-:S04]  /*f320*/  FMUL R3, R2, UR5 ;  /* 0x0000000502037c20 */ /* 0x001fc80008400000 */
[----:B------:R-:W-:Y:S01]  /*f330*/  FFMA R3, R0, UR4, R3 ;  /* 0x0000000400037c23 */ /* 0x000fe20008000003 */
[----:B------:R-:W-:-:S04]  /*f340*/  PRMT R0, RZ, 0x7610, R0 ;  /* 0x00007610ff007816 */ /* 0x000fc80000000000 */
[----:B------:R-:W-:-:S05]  /*f350*/  F2FP.SATFINITE.E4M3.F32.PACK_AB_MERGE_C R3, RZ, R3, RZ ;  /* 0x00000003ff03723e */ /* 0x000fca00048070ff */
[----:B------:R0:W-:Y:S01]  /*f360*/  @!P0 STG.E.U8 desc[UR56][R26.64+0xd0], R3 ;  /* 0x0000d0031a008986 */ /* 0x0001e2000c101138 */
[----:B------:R-:W-:Y:S05]  /*f370*/  @P1 BRA `(.L_x_252) ;  /* 0x0000000000041947 */ /* 0x000fea0003800000 */
[----:B------:R0:W5:Y:S02]  /*f380*/  LDG.E.U8 R0, desc[UR56][R30.64+0xd1] ;  /* 0x0000d1381e007981 */ /* 0x000164000c1e1100 */
.L_x_252:
[----:B------:R-:W-:Y:S05]  /*f390*/  BSYNC B1 ;  /* 0x0000000000017941 */ /* 0x000fea0003800000 */
.L_x_251:
[----:B------:R-:W2:Y:S01]  /*f3a0*/  LDL.LU R2, [R1] ;  /* 0x0000000001027983 */ /* 0x000ea20000300800 */
[----:B-----5:R-:W-:Y:S01]  /*f3b0*/  LOP3.LUT R0, R0, 0xff, RZ, 0xc0, !PT ;  /* 0x000000ff00007812 */ /* 0x020fe200078ec0ff */
[----:B------:R-:W-:Y:S01]  /*f3c0*/  BSSY B1, `(.L_x_253) ;  /* 0x000000c000017945 */ /* 0x000fe20003800000 */
[----:B------:R-:W-:Y:S02]  /*f3d0*/  ISETP.GE.AND P0, PT, R36, 0xd9, PT ;  /* 0x000000d92400780c */ /* 0x000fe40003f06270 */
[----:B------:R-:W-:Y:S02]  /*f3e0*/  F2FP.F16.E4M3.UNPACK_B R0, R0 ;  /* 0x00000000ff00723e */ /* 0x000fe400020006ff */
[----:B------:R-:W-:-:S03]  /*f3f0*/  ISETP.LT.OR P2, PT, R35, 0x1, !P0 ;  /* 0x000000012300780c */ /* 0x000fc60004741670 */
[----:B------:R-:W-:-:S05]  /*f400*/  HADD2.F32 R0, -RZ, R0.H0_H0 ;  /* 0x20000000ff007230 */ /* 0x000fca0000004100 */
[----:B------:R-:W-:-:S04]  /*f410*/  FMUL R0, R0, UR5 ;  /* 0x0000000500007c20 */ /* 0x000fc80008400000 */
[----:B--2---:R-:W-:-:S05]  /*f420*/  FFMA R0, R2, UR4, R0 ;  /* 0x0000000402007c23 */ /* 0x004fca0008000000 */
[----:B0-----:R-:W-:Y:S02]  /*f430*/  F2FP.SATFINITE.E4M3.F32.PACK_AB_MERGE_C R3, RZ, R0, RZ ;  /* 0x00000000ff03723e */ /* 0x001fe400048070ff */
[----:B------:R-:W-:-:S03]  /*f440*/  PRMT R0, RZ, 0x7610, R0 ;  /* 0x00007610ff007816 */ /* 0x000fc60000000000 */
[----:B------:R0:W-:Y:S01]  /*f450*/  @!P1 STG.E.U8 desc[UR56][R26.64+0xd1], R3 ;  /* 0x0000d1031a009986 */ /* 0x0001e2000c101138 */
[----:B------:R-:W-:Y:S05]  /*f460*/  @P2 BRA `(.L_x_254) ;  /* 0x0000000000042947 */ /* 0x000fea0003800000 */
[----:B------:R2:W5:Y:S02]  /*f470*/  LDG.E.U8 R0, desc[UR56][R28.64+0xd8] ;  /* 0x0000d8381c007981 */ /* 0x000564000c1e1100 */
.L_x_254:
[----:B------:R-:W-:Y:S05]  /*f480*/  BSYNC B1 ;  /* 0x0000000000017941 */ /* 0x000fea0003800000 */
.L_x_253:
[----:B------:R-:W3:Y:S01]  /*f490*/  LDL.LU R2, [R1+0x4] ;  /* 0x0000040001027983 */ /* 0x000ee20000300800 */
[----:B-----5:R-:W-:Y:S01]  /*f4a0*/  LOP3.LUT R0, R0, 0xff, RZ, 0xc0, !PT ;  /* 0x000000ff00007812 */ /* 0x020fe200078ec0ff */
[----:B------:R-:W-:Y:S01]  /*f4b0*/  BSSY B1, `(.L_x_255) ;  /* 0x000000c000017945 */ /* 0x000fe20003800000 */
[----:B------:R-:W-:Y:S02]  /*f4c0*/  ISETP.GE.AND P1, PT, R36, 0xda, PT ;  /* 0x000000da2400780c */ /* 0x000fe40003f26270 */
[----:B------:R-:W-:Y:S02]  /*f4d0*/  F2FP.F16.E4M3.UNPACK_B R0, R0 ;  /* 0x00000000ff00723e */ /* 0x000fe400020006ff */
[----:B------:R-:W-:-:S03]  /*f4e0*/  ISETP.LT.OR P4, PT, R35, 0x1, !P1 ;  /* 0x000000012300780c */ /* 0x000fc60004f81670 */
[----:B------:R-:W-:-:S05]  /*f4f0*/  HADD2.F32 R0, -RZ, R0.H0_H0 ;  /* 0x20000000ff007230 */ /* 0x000fca0000004100 */
[----:B------:R-:W-:-:S04]  /*f500*/  FMUL R0, R0, UR5 ;  /* 0x0000000500007c20 */ /* 0x000fc80008400000 */
[----:B---3--:R-:W-:-:S05]  /*f510*/  FFMA R0, R2, UR4, R0 ;  /* 0x0000000402007c23 */ /* 0x008fca0008000000 */
[----:B0-----:R-:W-:Y:S02]  /*f520*/  F2FP.SATFINITE.E4M3.F32.PACK_AB_MERGE_C R3, RZ, R0, RZ ;  /* 0x00000000ff03723e */ /* 0x001fe400048070ff */
[----:B------:R-:W-:-:S03]  /*f530*/  PRMT R0, RZ, 0x7610, R0 ;  /* 0x00007610ff007816 */ /* 0x000fc60000000000 */
[----:B------:R0:W-:Y:S01]  /*f540*/  @!P2 STG.E.U8 desc[UR56][R24.64+0xd8], R3 ;  /* 0x0000d8031800a986 */ /* 0x0001e2000c101138 */
[----:B------:R-:W-:Y:S05]  /*f550*/  @P4 BRA `(.L_x_256) ;  /* 0x0000000000044947 */ /* 0x000fea0003800000 */
[----:B------:R3:W5:Y:S02]  /*f560*/  LDG.E.U8 R0, desc[UR56][R28.64+0xd9] ;  /* 0x0000d9381c007981 */ /* 0x000764000c1e1100 */
.L_x_256:
[----:B------:R-:W-:Y:S05]  /*f570*/  BSYNC B1 ;  /* 0x0000000000017941 */ /* 0x000fea0003800000 */
.L_x_255:
[----:B------:R-:W2:Y:S01]  /*f580*/  LDL.LU R2, [R1+0x8] ;  /* 0x0000080001027983 */ /* 0x000ea20000300800 */
[----:B-----5:R-:W-:Y:S01]  /*f590*/  LOP3.LUT R0, R0, 0xff, RZ, 0xc0, !PT ;  /* 0x000000ff00007812 */ /* 0x020fe200078ec0ff */
[----:B------:R-:W-:Y:S01]  /*f5a0*/  BSSY B1, `(.L_x_257) ;  /* 0x000000b000017945 */ /* 0x000fe20003800000 */
[----:B------:R-:W-:Y:S02]  /*f5b0*/  ISETP.LT.OR P0, PT, R35, 0x9, !P0 ;  /* 0x000000092300780c */ /* 0x000fe40004701670 */
[----:B------:R-:W-:-:S05]  /*f5c0*/  F2FP.F16.E4M3.UNPACK_B R0, R0 ;  /* 0x00000000ff00723e */ /* 0x000fca00020006ff */
        /* <DEDUP_REMOVED lines=8> */
.L_x_258:
[----:B------:R-:W-:Y:S05]  /*f650*/  BSYNC B1 ;  /* 0x0000000000017941 */ /* 0x000fea0003800000 */
.L_x_257:
[----:B------:R-:W3:Y:S01]  /*f660*/  LDL.LU R2, [R1+0xc] ;  /* 0x00000c0001027983 */ /* 0x000ee20000300800 */
[----:B-----5:R-:W-:Y:S01]  /*f670*/  LOP3.LUT R0, R0, 0xff, RZ, 0xc0, !PT ;  /* 0x000000ff00007812 */ /* 0x020fe200078ec0ff */
[----:B------:R-:W-:Y:S01]  /*f680*/  BSSY B1, `(.L_x_259) ;  /* 0x000000b000017945 */ /* 0x000fe20003800000 */
[----:B------:R-:W-:Y:S02]  /*f690*/  ISETP.LT.OR P1, PT, R35, 0x9, !P1 ;  /* 0x000000092300780c */ /* 0x000fe40004f21670 */
[----:B------:R-:W-:-:S05]  /*f6a0*/  F2FP.F16.E4M3.UNPACK_B R0, R0 ;  /* 0x00000000ff00723e */ /* 0x000fca00020006ff */
        /* <DEDUP_REMOVED lines=8> */
.L_x_260:
[----:B------:R-:W-:Y:S05]  /*f730*/  BSYNC B1 ;  /* 0x0000000000017941 */ /* 0x000fea0003800000 */
.L_x_259:
[----:B------:R-:W2:Y:S01]  /*f740*/  LDL.LU R2, [R1+0x10] ;  /* 0x0000100001027983 */ /* 0x000ea20000300800 */
        /* <DEDUP_REMOVED lines=13> */
.L_x_262:
[----:B------:R-:W-:Y:S05]  /*f820*/  BSYNC B1 ;  /* 0x0000000000017941 */ /* 0x000fea0003800000 */
.L_x_261:
        /* <DEDUP_REMOVED lines=14> */
.L_x_264:
[----:B------:R-:W-:Y:S05]  /*f910*/  BSYNC B1 ;  /* 0x0000000000017941 */ /* 0x000fea0003800000 */
.L_x_263:
        /* <DEDUP_REMOVED lines=13> */
.L_x_266:
[----:B------:R-:W-:Y:S05]  /*f9f0*/  BSYNC B1 ;  /* 0x0000000000017941 */ /* 0x000fea0003800000 */
.L_x_265:
        /* <DEDUP_REMOVED lines=13> */
.L_x_268:
[----:B------:R-:W-:Y:S05]  /*fad0*/  BSYNC B1 ;  /* 0x0000000000017941 */ /* 0x000fea0003800000 */
.L_x_267:
        /* <DEDUP_REMOVED lines=14> */
.L_x_270:
[----:B------:R-:W-:Y:S05]  /*fbc0*/  BSYNC B1 ;  /* 0x0000000000017941 */ /* 0x000fea0003800000 */
.L_x_269:
        /* <DEDUP_REMOVED lines=14> */
.L_x_272:
[----:B------:R-:W-:Y:S05]  /*fcb0*/  BSYNC B1 ;  /* 0x0000000000017941 */ /* 0x000fea0003800000 */
.L_x_271:
        /* <DEDUP_REMOVED lines=13> */
.L_x_274:
[----:B------:R-:W-:Y:S05]  /*fd90*/  BSYNC B1 ;  /* 0x0000000000017941 */ /* 0x000fea0003800000 */
.L_x_273:
        /* <DEDUP_REMOVED lines=13> */
.L_x_276:
[----:B------:R-:W-:Y:S05]  /*fe70*/  BSYNC B1 ;  /* 0x0000000000017941 */ /* 0x000fea0003800000 */
.L_x_275:
[----:B------:R-:W-:Y:S05]  /*fe80*/  @P1 BRA `(.L_x_277) ;  /* 0x0000002000c81947 */ /* 0x000fea0003800000 */
[----:B------:R-:W2:Y:S01]  /*fe90*/  LDL.LU R2, [R1+0x30] ;  /* 0x0000300001027983 */ /* 0x000ea20000300800 */
[----:B-----5:R-:W-:-:S04]  /*fea0*/  LOP3.LUT R0, R0, 0xff, RZ, 0xc0, !PT ;  /* 0x000000ff00007812 */ /* 0x020fc800078ec0ff */
[----:B------:R-:W-:-:S05]  /*feb0*/  F2FP.F16.E4M3.UNPACK_B R0, R0 ;  /* 0x00000000ff00723e */ /* 0x000fca00020006ff */
[----:B------:R-:W-:-:S05]  /*fec0*/  HADD2.F32 R0, -RZ, R0.H0_H0 ;  /* 0x20000000ff007230 */ /* 0x000fca0000004100 */
[----:B------:R-:W-:-:S04]  /*fed0*/  FMUL R0, R0, UR5 ;  /* 0x0000000500007c20 */ /* 0x000fc80008400000 */
[----:B--2---:R-:W-:-:S05]  /*fee0*/  FFMA R0, R2, UR4, R0 ;  /* 0x0000000402007c23 */ /* 0x004fca0008000000 */
[----:B0-----:R-:W-:-:S05]  /*fef0*/  F2FP.SATFINITE.E4M3.F32.PACK_AB_MERGE_C R3, RZ, R0, RZ ;  /* 0x00000000ff03723e */ /* 0x001fca00048070ff */
[----:B------:R0:W-:Y:S01]  /*ff00*/  STG.E.U8 desc[UR56][R26.64+0xe9], R3 ;  /* 0x0000e9031a007986 */ /* 0x0001e2000c101138 */
[----:B------:R-:W-:Y:S05]  /*ff10*/  BRA `(.L_x_277) ;  /* 0x0000002000a47947 */ /* 0x000fea0003800000 */
.L_x_36:
[----:B------:R-:W-:Y:S01]  /*ff20*/  ISETP.GE.AND P0, PT, R36, 0x2, PT ;  /* 0x000000022400780c */ /* 0x000fe20003f06270 */
[----:B------:R-:W-:Y:S01]  /*ff30*/  FMUL R226, R226, UR4 ;  /* 0x00000004e2e27c20 */ /* 0x000fe20008400000 */
[----:B------:R-:W-:Y:S01]  /*ff40*/  ISETP.GE.AND P1, PT, R36, 0x1, PT ;  /* 0x000000012400780c */ /* 0x000fe20003f26270 */
[----:B------:R-:W-:Y:S01]  /*ff50*/  FMUL R227, R227, UR4 ;  /* 0x00000004e3e37c20 */ /* 0x000fe20008400000 */
[C---:B------:R-:W-:Y:S02]  /*ff60*/  ISETP.LT.OR P4, PT, R35.reuse, 0x1, !P0 ;  /* 0x000000012300780c */ /* 0x040fe40004781670 */
[C---:B------:R-:W-:Y:S02]  /*ff70*/  ISETP.LT.OR P2, PT, R35.reuse, 0x1, !P1 ;  /* 0x000000012300780c */ /* 0x040fe40004f41670 */
[----:B------:R-:W-:Y:S02]  /*ff80*/  F2FP.SATFINITE.E4M3.F32.PACK_AB_MERGE_C R29, RZ, R226, RZ ;  /* 0x000000e2ff1d723e */ /* 0x000fe400048070ff */
[----:B------:R-:W-:Y:S01]  /*ff90*/  F2FP.SATFINITE.E4M3.F32.PACK_AB_MERGE_C R227, RZ, R227, RZ ;  /* 0x000000e3ffe3723e */ /* 0x000fe200048070ff */
[----:B------:R-:W-:Y:S01]  /*ffa0*/  FMUL R224, R224, UR4 ;  /* 0x00000004e0e07c20 */ /* 0x000fe20008400000 */
[----:B------:R-:W-:Y:S01]  /*ffb0*/  ISETP.LT.OR P0, PT, R35, 0x9, !P0 ;  /* 0x000000092300780c */ /* 0x000fe20004701670 */
[----:B------:R-:W-:Y:S01]  /*ffc0*/  FMUL R225, R225, UR4 ;  /* 0x00000004e1e17c20 */ /* 0x000fe20008400000 */
[----:B------:R-:W-:Y:S01]  /*ffd0*/  ISETP.LT.OR P1, PT, R35, 0x9, !P1 ;  /* 0x000000092300780c */ /* 0x000fe20004f21670 */
[----:B------:R-:W-:Y:S01]  /*ffe0*/  FMUL R223, R223, UR4 ;  /* 0x00000004dfdf7c20 */ /* 0x000fe20008400000 */
[----:B------:R-:W-:Y:S01]  /*fff0*/  FMUL R222, R222, UR4 ;  /* 0x00000004dede7c20 */ /* 0x000fe20008400000 */
[----:B------:R0:W-:Y:S01]  /*10000*/  @!P4 STG.E.U8 desc[UR56][R24.64+0x1], R29 ;  /* 0x0000011d1800c986 */ /* 0x0001e2000c101138 */
[----:B------:R-:W-:-:S03]  /*10010*/  ISETP.GE.AND P4, PT, R36, 0x9, PT ;  /* 0x000000092400780c */ /* 0x000fc60003f86270 */
[----:B------:R-:W-:Y:S01]  /*10020*/  @!P2 STG.E.U8 desc[UR56][R24.64], R227 ;  /* 0x000000e31800a986 */ /* 0x000fe2000c101138 */
[----:B------:R-:W-:Y:S02]  /*10030*/  ISETP.GE.AND P2, PT, R36, 0xa, PT ;  /* 0x0000000a2400780c */ /* 0x000fe40003f46270 */
[----:B------:R-:W-:Y:S01]  /*10040*/  ISETP.LT.OR P5, PT, R35, 0x1, !P4 ;  /* 0x000000012300780c */ /* 0x000fe200067a1670 */
[----:B------:R-:W-:Y:S01]  /*10050*/  FMUL R221, R221, UR4 ;  /* 0x00000004dddd7c20 */ /* 0x000fe20008400000 */
[----:B------:R-:W-:Y:S01]  /*10060*/  ISETP.LT.OR P6, PT, R35, 0x1, !P2 ;  /* 0x000000012300780c */ /* 0x000fe200057c1670 */
[----:B------:R-:W-:Y:S01]  /*10070*/  FMUL R220, R220, UR4 ;  /* 0x00000004dcdc7c20 */ /* 0x000fe20008400000 */
[----:B------:R-:W-:Y:S01]  /*10080*/  FMUL R219, R219, UR4 ;  /* 0x00000004dbdb7c20 */ /* 0x000fe20008400000 */
[----:B0-----:R-:W-:Y:S01]  /*10090*/  F2FP.SATFINITE.E4M3.F32.PACK_AB_MERGE_C R29, RZ, R224, RZ ;  /* 0x000000e0ff1d723e */ /* 0x001fe200048070ff */
[----:B------:R-:W-:Y:S01]  /*100a0*/  FMUL R218, R218, UR4 ;  /* 0x00000004dada7c20 */ /* 0x000fe20008400000 */
[----:B------:R-:W-:Y:S01]  /*100b0*/  F2FP.SATFINITE.E4M3.F32.PACK_AB_MERGE_C R225, RZ, R225, RZ ;  /* 0x000000e1ffe1723e */ /* 0x000fe200048070ff */
[----:B------:R-:W-:Y:S01]  /*100c0*/  FMUL R217, R217, UR4 ;  /* 0x00000004d9d97c20 */ /* 0x000fe20008400000 */
[----:B------:R-:W-:Y:S01]  /*100d0*/  F2FP.SATFINITE.E4M3.F32.PACK_AB_MERGE_C R223, RZ, R223, RZ ;  /* 0x000000dfffdf723e */ /* 0x000fe200048070ff */
[----:B------:R0:W-:Y:S01]  /*100e0*/  @!P0 STG.E.U8 desc[UR56][R26.64+0x1], R29 ;  /* 0x0000011d1a008986 */ /* 0x0001e2000c101138 */
[----:B------:R-:W-:-:S02]  /*100f0*/  ISETP.GE.AND P0, PT, R36, 0x11, PT ;  /* 0x000000112400780c */ /* 0x000fc40003f06270 */
[C---:B------:R-:W-:Y:S01]  /*10100*/  ISETP.LT.OR P4, PT, R35.reuse, 0x9, !P4 ;  /* 0x000000092300780c */ /* 0x040fe20006781670 */
[----:B------:R-:W-:Y:S01]  /*10110*/  @!P1 STG.E.U8 desc[UR56][R26.64], R225 ;  /* 0x000000e11a009986 */ /* 0x000fe2000c101138 */
[----:B------:R-:W-:Y:S02]  /*10120*/  F2FP.SATFINITE.E4M3.F32.PACK_AB_MERGE_C R31, RZ, R222, RZ ;  /* 0x000000deff1f723e */ /* 0x000fe400048070ff */
[C---:B------:R-:W-:Y:S01]  /*10130*/  ISETP.LT.OR P2, PT, R35.reuse, 0x9, !P2 ;  /* 0x000000092300780c */ /* 0x040fe20005741670 */
[----:B------:R-:W-:Y:S01]  /*10140*/  @!P5 STG.E.U8 desc[UR56][R24.64+0x8], R223 ;  /* 0x000008df1800d986 */ /* 0x000fe2000c101138 */
[----:B------:R-:W-:Y:S02]  /*10150*/  ISETP.GE.AND P1, PT, R36, 0x12, PT ;  /* 0x000000122400780c */ /* 0x000fe40003f26270 */
[C---:B------:R-:W-:Y:S01]  /*10160*/  ISETP.LT.OR P5, PT, R35.reuse, 0x1, !P0 ;  /* 0x000000012300780c */ /* 0x040fe200047a1670 */
[----:B------:R1:W-:Y:S01]  /*10170*/  @!P6 STG.E.U8 desc[UR56][R24.64+0x9], R31 ;  /* 0x0000091f1800e986 */ /* 0x0003e2000c101138 */
[----:B------:R-:W-:-:S02]  /*10180*/  ISETP.LT.OR P6, PT, R35, 0x1, !P1 ;  /* 0x000000012300780c */ /* 0x000fc40004fc1670 */
[----:B------:R-:W-:Y:S01]  /*10190*/  F2FP.SATFINITE.E4M3.F32.PACK_AB_MERGE_C R221, RZ, R221, RZ ;  /* 0x000000ddffdd723e */ /* 0x000fe200048070ff */
[----:B------:R-:W-:Y:S01]  /*101a0*/  FMUL R216, R216, UR4 ;  /* 0x00000004d8d87c20 */ /* 0x000fe20008400000 */
[----:B0-----:R-:W-:Y:S01]  /*101b0*/  F2FP.SATFINITE.E4M3.F32.PACK_AB_MERGE_C R29, RZ, R220, RZ ;  /* 0x000000dcff1d723e */ /* 0x001fe200048070ff */
[----:B------:R-:W-:Y:S01]  /*101c0*/  FMUL R215, R215, UR4 ;  /* 0x00000004d7d77c20 */ /* 0x000fe20008400000 */
[----:B------:R-:W-:Y:S01]  /*101d0*/  F2FP.SATFINITE.E4M3.F32.PACK_AB_MERGE_C R219, RZ, R219, RZ ;  /* 0x000000dbffdb723e */ /* 0x000fe200048070ff */
[----:B------:R-:W-:Y:S01]  /*101e0*/  @!P4 STG.E.U8 desc[UR56][R26.64+0x8], R221 ;  /* 0x000008dd1a00c986 */ /* 0x000fe2000c101138 */
[----:B------:R-:W-:Y:S02]  /*101f0*/  ISETP.GE.AND P4, PT, R36, 0x19, PT ;  /* 0x000000192400780c */ /* 0x000fe40003f86270 */
[----:B------:R-:W-:Y:S01]  /*10200*/  ISETP.LT.OR P0, PT, R35, 0x9, !P0 ;  /* 0x000000092300780c */ /* 0x000fe20004701670 */
[----:B------:R0:W-:Y:S01]  /*10210*/  @!P2 STG.E.U8 desc[UR56][R26.64+0x9], R29 ;  /* 0x0000091d1a00a986 */ /* 0x0001e2000c101138 */
[----:B-1----:R-:W-:-:S02]  /*10220*/  F2FP.SATFINITE.E4M3.F32.PACK_AB_MERGE_C R31, RZ, R218, RZ ;  /* 0x000000daff1f723e */ /* 0x002fc400048070ff */
[C---:B------:R-:W-:Y:S01]  /*10230*/  ISETP.LT.OR P1, PT, R35.reuse, 0x9, !P1 ;  /* 0x000000092300780c */ /* 0x040fe20004f21670 */
[----:B------:R-:W-:Y:S01]  /*10240*/  @!P5 STG.E.U8 desc[UR56][R24.64+0x10], R219 ;  /* 0x000010db1800d986 */ /* 0x000fe2000c101138 */
[----:B------:R-:W-:Y:S02]  /*10250*/  ISETP.GE.AND P2, PT, R36, 0x1a, PT ;  /* 0x0000001a2400780c */ /* 0x000fe40003f46270 */
[C---:B------:R-:W-:Y:S01]  /*10260*/  ISETP.LT.OR P5, PT, R35.reuse, 0x1, !P4 ;  /* 0x000000012300780c */ /* 0x040fe200067a1670 */
[----:B------:R1:W-:Y:S01]  /*10270*/  @!P6 STG.E.U8 desc[UR56][R24.64+0x11], R31 ;  /* 0x0000111f1800e986 */ /* 0x0003e2000c101138 */
[----:B------:R-:W-:Y:S02]  /*10280*/  ISETP.LT.OR P6, PT, R35, 0x1, !P2 ;  /* 0x000000012300780c */ /* 0x000fe400057c1670 */
[----:B------:R-:W-:Y:S01]  /*10290*/  F2FP.SATFINITE.E4M3.F32.PACK_AB_MERGE_C R217, RZ, R217, RZ ;  /* 0x000000d9ffd9723e */ /* 0x000fe200048070ff */
[----:B------:R-:W-:Y:S01]  /*102a0*/  FMUL R214, R214, UR4 ;  /* 0x00000004d6d67c20 */ /* 0x000fe20008400000 */
[----:B0-----:R-:W-:Y:S01]  /*102b0*/  F2FP.SATFINITE.E4M3.F32.PACK_AB_MERGE_C R29, RZ, R216, RZ ;  /* 0x000000d8ff1d723e */ /* 0x001fe200048070ff */
[----:B------:R-:W-:Y:S01]  /*102c0*/  FMUL R213, R213, UR4 ;  /* 0x00000004d5d57c20 */ /* 0x000fe20008400000 */
[----:B------:R-:W-:Y:S01]  /*102d0*/  F2FP.SATFINITE.E4M3.F32.PACK_AB_MERGE_C R215, RZ, R215, RZ ;  /* 0x000000d7ffd7723e */ /* 0x000fe200048070ff */
[----:B------:R-:W-:Y:S01]  /*102e0*/  @!P0 STG.E.U8 desc[UR56][R26.64+0x10], R217 ;  /* 0x000010d91a008986 */ /* 0x000fe2000c101138 */
[----:B------:R-:W-:-:S02]  /*102f0*/  ISETP.GE.AND P0, PT, R36, 0x21, PT ;  /* 0x000000212400780c */ /* 0x000fc40003f06270 */
[C---:B------:R-:W-:Y:S01]  /*10300*/  ISETP.LT.OR P4, PT, R35.reuse, 0x9, !P4 ;  /* 0x000000092300780c */ /* 0x040fe20006781670 */
[----:B------:R0:W-:Y:S01]  /*10310*/  @!P1 STG.E.U8 desc[UR56][R26.64+0x11], R29 ;  /* 0x0000111d1a009986 */ /* 0x0001e2000c101138 */
[----:B-1----:R-:W-:Y:S02]  /*10320*/  F2FP.SATFINITE.E4M3.F32.PACK_AB_MERGE_C R31, RZ, R214, RZ ;  /* 0x000000d6ff1f723e */ /* 0x002fe400048070ff */
[C---:B------:R-:W-:Y:S01]  /*10330*/  ISETP.LT.OR P2, PT, R35.reuse, 0x9, !P2 ;  /* 0x000000092300780c */ /* 0x040fe20005741670 */
[----:B------:R-:W-:Y:S01]  /*10340*/  @!P5 STG.E.U8 desc[UR56][R24.64+0x18], R215 ;  /* 0x000018d71800d986 */ /* 0x000fe2000c101138 */
[----:B------:R-:W-:Y:S02]  /*10350*/  ISETP.GE.AND P1, PT, R36, 0x22, PT ;  /* 0x000000222400780c */ /* 0x000fe40003f26270 */
[----:B------:R-:W-:Y:S01]  /*10360*/  ISETP.LT.OR P5, PT, R35, 0x1, !P0 ;  /* 0x000000012300780c */ /* 0x000fe200047a1670 */
[----:B------:R-:W-:Y:S01]  /*10370*/  FMUL R212, R212, UR4 ;  /* 0x00000004d4d47c20 */ /* 0x000fe20008400000 */
[----:B------:R1:W-:Y:S01]  /*10380*/  @!P6 STG.E.U8 desc[UR56][R24.64+0x19], R31 ;  /* 0x0000191f1800e986 */ /* 0x0003e2000c101138 */
[----:B------:R-:W-:Y:S01]  /*10390*/  FMUL R211, R211, UR4 ;  /* 0x00000004d3d37c20 */ /* 0x000fe20008400000 */
        /* <DEDUP_REMOVED lines=14> */
[----:B------:R-:W-:Y:S01]  /*10480*/  ISETP.LT.OR P5, PT, R35, 0x1, !P4 ;  /* 0x000000012300780c */ /* 0x000fe200067a1670 */
[----:B------:R-:W-:Y:S01]  /*10490*/  FMUL R208, R208, UR4 ;  /* 0x00000004d0d07c20 */ /* 0x000fe20008400000 */
[----:B------:R1:W-:Y:S01]  /*104a0*/  @!P6 STG.E.U8 desc[UR56][R24.64+0x21], R31 ;  /* 0x0000211f1800e986 */ /* 0x0003e2000c101138 */
[----:B------:R-:W-:Y:S01]  /*104b0*/  FMUL R207, R207, UR4 ;  /* 0x00000004cfcf7c20 */ /* 0x000fe20008400000 */
[----:B------:R-:W-:Y:S02]  /*104c0*/  ISETP.LT.OR P6, PT, R35, 0x1, !P2 ;  /* 0x000000012300780c */ /* 0x000fe400057c1670 */
[----:B------:R-:W-:Y:S01]  /*104d0*/  F2FP.SATFINITE.E4M3.F32.PACK_AB_MERGE_C R209, RZ, R209, RZ ;  /* 0x000000d1ffd1723e */ /* 0x000fe200048070ff */
[----:B------:R-:W-:Y:S01]  /*104e0*/  FMUL R206, R206, UR4 ;  /* 0x00000004cece7c20 */ /* 0x000fe20008400000 */
[----:B0-----:R-:W-:Y:S01]  /*104f0*/  F2FP.SATFINITE.E4M3.F32.PACK_AB_MERGE_C R29, RZ, R208, RZ ;  /* 0x000000d0ff1d723e */ /* 0x001fe200048070ff */
[----:B------:R-:W2:Y:S01]  /*10500*/  LDL.LU R226, [R1+0x10] ;  /* 0x0000100001e27983 */ /* 0x000ea20000300800 */
[----:B------:R-:W-:-:S02]  /*10510*/  F2FP.SATFINITE.E4M3.F32.PACK_AB_MERGE_C R207, RZ, R207, RZ ;  /* 0x000000cfffcf723e */ /* 0x000fc400048070ff */
[----:B------:R-:W-:Y:S01]  /*10520*/  ISETP.LT.OR P4, PT, R35, 0x9, !P4 ;  /* 0x000000092300780c */ /* 0x000fe20006781670 */
[----:B------:R-:W-:Y:S01]  /*10530*/  @!P0 STG.E.U8 desc[UR56][R26.64+0x20], R209 ;  /* 0x000020d11a008986 */ /* 0x000fe2000c101138 */
[C---:B------:R-:W-:Y:S01]  /*10540*/  ISETP.GE.AND P0, PT, R36.reuse, 0x31, PT ;  /* 0x000000312400780c */ /* 0x040fe20003f06270 */
[----:B------:R-:W-:Y:S01]  /*10550*/  FMUL R205, R205, UR4 ;  /* 0x00000004cdcd7c20 */ /* 0x000fe20008400000 */
[----:B-1----:R-:W-:Y:S01]  /*10560*/  F2FP.SATFINITE.E4M3.F32.PACK_AB_MERGE_C R31, RZ, R206, RZ ;  /* 0x000000ceff1f723e */ /* 0x002fe200048070ff */
[----:B------:R0:W-:Y:S01]  /*10570*/  @!P1 STG.E.U8 desc[UR56][R26.64+0x21], R29 ;  /* 0x0000211d1a009986 */ /* 0x0001e2000c101138 */
[----:B------:R-:W-:Y:S02]  /*10580*/  ISETP.LT.OR P2, PT, R35, 0x9, !P2 ;  /* 0x000000092300780c */ /* 0x000fe40005741670 */
[----:B------:R-:W-:Y:S01]  /*10590*/  ISETP.GE.AND P1, PT, R36, 0x32, PT ;  /* 0x000000322400780c */ /* 0x000fe20003f26270 */
[----:B------:R-:W4:Y:S01]  /*105a0*/  LDL.LU R227, [R1+0xc] ;  /* 0x00000c0001e37983 */ /* 0x000f220000300800 */
[----:B------:R-:W-:-:S03]  /*105b0*/  FMUL R204, R204, UR4 ;  /* 0x00000004cccc7c20 */ /* 0x000fc60008400000 */
[----:B------:R-:W-:Y:S01]  /*105c0*/  @!P5 STG.E.U8 desc[UR56][R24.64+0x28], R207 ;  /* 0x000028cf1800d986 */ /* 0x000fe2000c101138 */
[----:B------:R-:W-:-:S03]  /*105d0*/  ISETP.LT.OR P5, PT, R35, 0x1, !P0 ;  /* 0x000000012300780c */ /* 0x000fc600047a1670 */
[----:B------:R-:W3:Y:S01]  /*105e0*/  LDL.LU R224, [R1+0x8] ;  /* 0x0000080001e07983 */ /* 0x000ee20000300800 */
[----:B------:R-:W-:-:S03]  /*105f0*/  FMUL R203, R203, UR4 ;  /* 0x00000004cbcb7c20 */ /* 0x000fc60008400000 */
[----:B------:R-:W2:Y:S01]  /*10600*/  LDL.LU R222, [R1+0x4] ;  /* 0x0000040001de7983 */ /* 0x000ea20000300800 */
[----:B------:R-:W-:-:S03]  /*10610*/  F2FP.SATFINITE.E4M3.F32.PACK_AB_MERGE_C R205, RZ, R205, RZ ;  /* 0x000000cdffcd723e */ /* 0x000fc600048070ff */
[----:B------:R-:W4:Y:S01]  /*10620*/  LDL.LU R225, [R1] ;  /* 0x0000000001e17983 */ /* 0x000f220000300800 */
[----:B------:R-:W-:Y:S01]  /*10630*/  FMUL R202, R202, UR4 ;  /* 0x00000004caca7c20 */ /* 0x000fe20008400000 */
[----:B0-----:R-:W-:Y:S01]  /*10640*/  F2FP.SATFINITE.E4M3.F32.PACK_AB_MERGE_C R29, RZ, R204, RZ ;  /* 0x000000ccff1d723e */ /* 0x001fe200048070ff */
[----:B------:R-:W-:Y:S01]  /*10650*/  FMUL R201, R201, UR4 ;  /* 0x00000004c9c97c20 */ /* 0x000fe20008400000 */
[----:B------:R0:W-:Y:S01]  /*10660*/  @!P6 STG.E.U8 desc[UR56][R24.64+0x29], R31 ;  /* 0x0000291f1800e986 */ /* 0x0001e2000c101138 */
[----:B------:R-:W-:Y:S01]  /*10670*/  ISETP.LT.OR P6, PT, R35, 0x1, !P1 ;  /* 0x000000012300780c */ /* 0x000fe20004fc1670 */
[----:B------:R-:W-:Y:S01]  /*10680*/  FMUL R200, R200, UR4 ;  /* 0x00000004c8c87c20 */ /* 0x000fe20008400000 */
[----:B------:R-:W-:Y:S01]  /*10690*/  F2FP.SATFINITE.E4M3.F32.PACK_AB_MERGE_C R203, RZ, R203, RZ ;  /* 0x000000cbffcb723e */ /* 0x000fe200048070ff */
[----:B------:R-:W-:Y:S01]  /*106a0*/  @!P4 STG.E.U8 desc[UR56][R26.64+0x28], R205 ;  /* 0x000028cd1a00c986 */ /* 0x000fe2000c101138 */
[----:B------:R-:W-:Y:S01]  /*106b0*/  ISETP.GE.AND P4, PT, R36, 0x39, PT ;  /* 0x000000392400780c */ /* 0x000fe20003f86270 */
[----:B------:R-:W-:Y:S01]  /*106c0*/  FMUL R199, R199, UR4 ;  /* 0x00000004c7c77c20 */ /* 0x000fe20008400000 */
[C---:B------:R-:W-:Y:S01]  /*106d0*/  ISETP.LT.OR P0, PT, R35.reuse, 0x9, !P0 ;  /* 0x000000092300780c */ /* 0x040fe20004701670 */
[----:B------:R1:W-:Y:S01]  /*106e0*/  @!P2 STG.E.U8 desc[UR56][R26.64+0x29], R29 ;  /* 0x0000291d1a00a986 */ /* 0x0003e2000c101138 */
[----:B------:R-:W-:Y:S01]  /*106f0*/  ISETP.LT.OR P1, PT, R35, 0x9, !P1 ;  /* 0x000000092300780c */ /* 0x000fe20004f21670 */
[----:B------:R-:W-:Y:S01]  /*10700*/  FMUL R198, R198, UR4 ;  /* 0x00000004c6c67c20 */ /* 0x000fe20008400000 */
[----:B------:R-:W-:Y:S01]  /*10710*/  ISETP.GE.AND P2, PT, R36, 0x3a, PT ;  /* 0x0000003a2400780c */ /* 0x000fe20003f46270 */
[----:B------:R-:W-:Y:S01]  /*10720*/  @!P5 STG.E.U8 desc[UR56][R24.64+0x30], R203 ;  /* 0x000030cb1800d986 */ /* 0x000fe2000c101138 */
[----:B0-----:R-:W-:Y:S01]  /*10730*/  F2FP.SATFINITE.E4M3.F32.PACK_AB_MERGE_C R31, RZ, R202, RZ ;  /* 0x000000caff1f723e */ /* 0x001fe200048070ff */
[----:B------:R-:W-:Y:S01]  /*10740*/  FMUL R197, R197, UR4 ;  /* 0x00000004c5c57c20 */ /* 0x000fe20008400000 */
[C---:B------:R-:W-:Y:S01]  /*10750*/  ISETP.LT.OR P5, PT, R35.reuse, 0x1, !P4 ;  /* 0x000000012300780c */ /* 0x040fe200067a1670 */
[----:B------:R-:W-:Y:S01]  /*10760*/  FMUL R196, R196, UR4 ;  /* 0x00000004c4c47c20 */ /* 0x000fe20008400000 */
[----:B------:R-:W-:Y:S01]  /*10770*/  F2FP.SATFINITE.E4M3.F32.PACK_AB_MERGE_C R201, RZ, R201, RZ ;  /* 0x000000c9ffc9723e */ /* 0x000fe200048070ff */
[----:B------:R0:W-:Y:S01]  /*10780*/  @!P6 STG.E.U8 desc[UR56][R24.64+0x31], R31 ;  /* 0x0000311f1800e986 */ /* 0x0001e2000c101138 */
[----:B------:R-:W-:Y:S01]  /*10790*/  ISETP.LT.OR P6, PT, R35, 0x1, !P2 ;  /* 0x000000012300780c */ /* 0x000fe200057c1670 */
[----:B------:R-:W-:Y:S01]  /*107a0*/  FMUL R195, R195, UR4 ;  /* 0x00000004c3c37c20 */ /* 0x000fe20008400000 */
[----:B-1----:R-:W-:Y:S01]  /*107b0*/  F2FP.SATFINITE.E4M3.F32.PACK_AB_MERGE_C R29, RZ, R200, RZ ;  /* 0x000000c8ff1d723e */ /* 0x002fe200048070ff */
[----:B------:R-:W-:Y:S01]  /*107c0*/  @!P0 STG.E.U8 desc[UR56][R26.64+0x30], R201 ;  /* 0x000030c91a008986 */ /* 0x000fe2000c101138 */
[----:B------:R-:W-:Y:S01]  /*107d0*/  F2FP.SATFINITE.E4M3.F32.PACK_AB_MERGE_C R199, RZ, R199, RZ ;  /* 0x000000c7ffc7723e */ /* 0x000fe200048070ff */
[----:B------:R-:W-:Y:S01]  /*107e0*/  FMUL R194, R194, UR4 ;  /* 0x00000004c2c27c20 */ /* 0x000fe20008400000 */
[----:B------:R-:W-:Y:S01]  /*107f0*/  ISETP.GE.AND P0, PT, R36, 0x41, PT ;  /* 0x000000412400780c */ /* 0x000fe20003f06270 */
[----:B------:R1:W-:Y:S01]  /*10800*/  @!P1 STG.E.U8 desc[UR56][R26.64+0x31], R29 ;  /* 0x0000311d1a009986 */ /* 0x0003e2000c101138 */
[----:B------:R-:W-:Y:S01]  /*10810*/  ISETP.LT.OR P4, PT, R35, 0x9, !P4 ;  /* 0x000000092300780c */ /* 0x000fe20006781670 */
[----:B------:R-:W-:Y:S01]  /*10820*/  FMUL R193, R193, UR4 ;  /* 0x00000004c1c17c20 */ /* 0x000fe20008400000 */
[----:B------:R-:W-:Y:S01]  /*10830*/  ISETP.LT.OR P2, PT, R35, 0x9, !P2 ;  /* 0x000000092300780c */ /* 0x000fe20005741670 */
[----:B------:R-:W-:Y:S01]  /*10840*/  @!P5 STG.E.U8 desc[UR56][R24.64+0x38], R199 ;  /* 0x000038c71800d986 */ /* 0x000fe2000c101138 */
[----:B0-----:R-:W-:Y:S01]  /*10850*/  F2FP.SATFINITE.E4M3.F32.PACK_AB_MERGE_C R31, RZ, R198, RZ ;  /* 0x000000c6ff1f723e */ /* 0x001fe200048070ff */
[----:B------:R-:W-:Y:S01]  /*10860*/  FMUL R192, R192, UR4 ;  /* 0x00000004c0c07c20 */ /* 0x000fe20008400000 */
[----:B------:R-:W-:Y:S01]  /*10870*/  ISETP.GE.AND P1, PT, R36, 0x42, PT ;  /* 0x000000422400780c */ /* 0x000fe20003f26270 */
[----:B------:R-:W-:Y:S01]  /*10880*/  FMUL R191, R191, UR4 ;  /* 0x00000004bfbf7c20 */ /* 0x000fe20008400000 */
[C---:B------:R-:W-:Y:S01]  /*10890*/  ISETP.LT.OR P5, PT, R35.reuse, 0x1, !P0 ;  /* 0x000000012300780c */ /* 0x040fe200047a1670 */
[----:B------:R0:W-:Y:S01]  /*108a0*/  @!P6 STG.E.U8 desc[UR56][R24.64+0x39], R31 ;  /* 0x0000391f1800e986 */ /* 0x0001e2000c101138 */
[----:B------:R-:W-:Y:S01]  /*108b0*/  ISETP.LT.OR P6, PT, R35, 0x1, !P1 ;  /* 0x000000012300780c */ /* 0x000fe20004fc1670 */
[----:B------:R-:W-:Y:S01]  /*108c0*/  FMUL R190, R190, UR4 ;  /* 0x00000004bebe7c20 */ /* 0x000fe20008400000 */
[----:B------:R-:W-:Y:S01]  /*108d0*/  F2FP.SATFINITE.E4M3.F32.PACK_AB_MERGE_C R197, RZ, R197, RZ ;  /* 0x000000c5ffc5723e */ /* 0x000fe200048070ff */
[----:B------:R-:W-:Y:S01]  /*108e0*/  FMUL R189, R189, UR4 ;  /* 0x00000004bdbd7c20 */ /* 0x000fe20008400000 */
[----:B-1----:R-:W-:Y:S01]  /*108f0*/  F2FP.SATFINITE.E4M3.F32.PACK_AB_MERGE_C R29, RZ, R196, RZ ;  /* 0x000000c4ff1d723e */ /* 0x002fe200048070ff */
[----:B------:R-:W-:Y:S01]  /*10900*/  FMUL R188, R188, UR4 ;  /* 0x00000004bcbc7c20 */ /* 0x000fe20008400000 */
[----:B------:R-:W-:Y:S01]  /*10910*/  F2FP.SATFINITE.E4M3.F32.PACK_AB_MERGE_C R195, RZ, R195, RZ ;  /* 0x000000c3ffc3723e */ /* 0x000fe200048070ff */
[----:B------:R-:W-:Y:S01]  /*10920*/  @!P4 STG.E.U8 desc[UR56][R26.64+0x38], R197 ;  /* 0x000038c51a00c986 */ /* 0x000fe2000c101138 */
[----:B------:R-:W-:Y:S01]  /*10930*/  ISETP.GE.AND P4, PT, R36, 0x49, PT ;  /* 0x000000492400780c */ /* 0x000fe20003f86270 */
[----:B------:R-:W-:Y:S01]  /*10940*/  FMUL R187, R187, UR4 ;  /* 0x00000004bbbb7c20 */ /* 0x000fe20008400000 */
[C---:B------:R-:W-:Y:S01]  /*10950*/  ISETP.LT.OR P0, PT, R35.reuse, 0x9, !P0 ;  /* 0x000000092300780c */ /* 0x040fe20004701670 */
[----:B------:R1:W-:Y:S01]  /*10960*/  @!P2 STG.E.U8 desc[UR56][R26.64+0x39], R29 ;  /* 0x0000391d1a00a986 */ /* 0x0003e2000c101138 */
[----:B0-----:R-:W-:Y:S01]  /*10970*/  F2FP.SATFINITE.E4M3.F32.PACK_AB_MERGE_C R31, RZ, R194, RZ ;  /* 0x000000c2ff1f723e */ /* 0x001fe200048070ff */
[----:B------:R-:W-:Y:S01]  /*10980*/  FMUL R186, R186, UR4 ;  /* 0x00000004baba7c20 */ /* 0x000fe20008400000 */
[----:B------:R-:W-:Y:S01]  /*10990*/  ISETP.LT.OR P1, PT, R35, 0x9, !P1 ;  /* 0x000000092300780c */ /* 0x000fe20004f21670 */
[----:B------:R-:W-:Y:S01]  /*109a0*/  @!P5 STG.E.U8 desc[UR56][R24.64+0x40], R195 ;  /* 0x000040c31800d986 */ /* 0x000fe2000c101138 */
        /* <DEDUP_REMOVED lines=207> */
[----:B------:R-:W3:Y:S01]  /*116a0*/  LDL.LU R218, [R1+0x14] ;  /* 0x0000140001da7983 */ /* 0x000ee20000300800 */
[----:B-1----:R-:W-:Y:S01]  /*116b0*/  F2FP.SATFINITE.E4M3.F32.PACK_AB_MERGE_C R29, RZ, R152, RZ ;  /* 0x00000098ff1d723e */ /* 0x002fe200048070ff */
[----:B------:R-:W-:Y:S01]  /*116c0*/  FMUL R3, R3, UR4 ;  /* 0x0000000403037c20 */ /* 0x000fe20008400000 */
[----:B------:R-:W-:Y:S01]  /*116d0*/  F2FP.SATFINITE.E4M3.F32.PACK_AB_MERGE_C R151, RZ, R151, RZ ;  /* 0x00000097ff97723e */ /* 0x000fe200048070ff */
[----:B------:R-:W-:Y:S01]  /*116e0*/  @!P0 STG.E.U8 desc[UR56][R26.64+0x90], R153 ;  /* 0x000090991a008986 */ /* 0x000fe2000c101138 */
[----:B------:R-:W-:Y:S01]  /*116f0*/  ISETP.GE.AND P0, PT, R36, 0xa1, PT ;  /* 0x000000a12400780c */ /* 0x000fe20003f06270 */
[----:B-----5:R-:W-:Y:S01]  /*11700*/  FMUL R0, R0, UR4 ;  /* 0x0000000400007c20 */ /* 0x020fe20008400000 */
[C---:B------:R-:W-:Y:S01]  /*11710*/  ISETP.LT.OR P4, PT, R35.reuse, 0x9, !P4 ;  /* 0x000000092300780c */ /* 0x040fe20006781670 */
[----:B------:R1:W-:Y:S01]  /*11720*/  @!P1 STG.E.U8 desc[UR56][R26.64+0x91], R29 ;  /* 0x0000911d1a009986 */ /* 0x0003e2000c101138 */
[----:B0-----:R-:W-:Y:S01]  /*11730*/  F2FP.SATFINITE.E4M3.F32.PACK_AB_MERGE_C R31, RZ, R150, RZ ;  /* 0x00000096ff1f723e */ /* 0x001fe200048070ff */
[----:B------:R-:W-:Y:S01]  /*11740*/  FMUL R2, R2, UR4 ;  /* 0x0000000402027c20 */ /* 0x000fe20008400000 */
[----:B------:R-:W-:Y:S01]  /*11750*/  ISETP.LT.OR P2, PT, R35, 0x9, !P2 ;  /* 0x000000092300780c */ /* 0x000fe20005741670 */
[----:B------:R-:W-:Y:S01]  /*11760*/  @!P5 STG.E.U8 desc[UR56][R24.64+0x98], R151 ;  /* 0x000098971800d986 */ /* 0x000fe2000c101138 */
[----:B------:R-:W-:-:S02]  /*11770*/  ISETP.GE.AND P5, PT, R36, 0xa2, PT ;  /* 0x000000a22400780c */ /* 0x000fc40003fa6270 */
[C---:B------:R-:W-:Y:S01]  /*11780*/  ISETP.LT.OR P1, PT, R35.reuse, 0x1, !P0 ;  /* 0x000000012300780c */ /* 0x040fe20004721670 */
[----:B------:R0:W-:Y:S01]  /*11790*/  @!P6 STG.E.U8 desc[UR56][R24.64+0x99], R31 ;  /* 0x0000991f1800e986 */ /* 0x0001e2000c101138 */
[C---:B------:R-:W-:Y:S02]  /*117a0*/  ISETP.LT.OR P6, PT, R35.reuse, 0x1, !P5 ;  /* 0x000000012300780c */ /* 0x040fe40006fc1670 */
[----:B------:R-:W-:Y:S01]  /*117b0*/  F2FP.SATFINITE.E4M3.F32.PACK_AB_MERGE_C R149, RZ, R149, RZ ;  /* 0x00000095ff95723e */ /* 0x000fe200048070ff */
[----:B------:R-:W3:Y:S01]  /*117c0*/  LDL.LU R220, [R1+0x18] ;  /* 0x0000180001dc7983 */ /* 0x000ee20000300800 */
[----:B-1----:R-:W-:Y:S02]  /*117d0*/  F2FP.SATFINITE.E4M3.F32.PACK_AB_MERGE_C R29, RZ, R148, RZ ;  /* 0x00000094ff1d723e */ /* 0x002fe400048070ff */
[----:B------:R-:W-:Y:S01]  /*117e0*/  F2FP.SATFINITE.E4M3.F32.PACK_AB_MERGE_C R147, RZ, R147, RZ ;  /* 0x00000093ff93723e */ /* 0x000fe200048070ff */
[----:B------:R-:W-:Y:S01]  /*117f0*/  @!P4 STG.E.U8 desc[UR56][R26.64+0x98], R149 ;  /* 0x000098951a00c986 */ /* 0x000fe2000c101138 */
[----:B------:R-:W-:-:S02]  /*11800*/  ISETP.LT.OR P0, PT, R35, 0x9, !P0 ;  /* 0x000000092300780c */ /* 0x000fc40004701670 */
[----:B------:R-:W-:Y:S01]  /*11810*/  ISETP.LT.OR P5, PT, R35, 0x9, !P5 ;  /* 0x000000092300780c */ /* 0x000fe20006fa1670 */
[----:B------:R1:W-:Y:S01]  /*11820*/  @!P2 STG.E.U8 desc[UR56][R26.64+0x99], R29 ;  /* 0x0000991d1a00a986 */ /* 0x0003e2000c101138 */
[----:B0-----:R-:W-:Y:S02]  /*11830*/  F2FP.SATFINITE.E4M3.F32.PACK_AB_MERGE_C R31, RZ, R146, RZ ;  /* 0x00000092ff1f723e */ /* 0x001fe400048070ff */
[----:B------:R-:W-:Y:S01]  /*11840*/  F2FP.SATFINITE.E4M3.F32.PACK_AB_MERGE_C R145, RZ, R145, RZ ;  /* 0x00000091ff91723e */ /* 0x000fe200048070ff */
[----:B------:R-:W-:Y:S01]  /*11850*/  @!P1 STG.E.U8 desc[UR56][R24.64+0xa0], R147 ;  /* 0x0000a09318009986 */ /* 0x000fe2000c101138 */
[C---:B------:R-:W-:Y:S02]  /*11860*/  ISETP.GE.AND P1, PT, R36.reuse, 0xaa, PT ;  /* 0x000000aa2400780c */ /* 0x040fe40003f26270 */
[----:B------:R-:W-:Y:S01]  /*11870*/  F2FP.SATFINITE.E4M3.F32.PACK_AB_MERGE_C R23, RZ, R23, RZ ;  /* 0x00000017ff17723e */ /* 0x000fe200048070ff */
[----:B------:R0:W-:Y:S01]  /*11880*/  @!P6 STG.E.U8 desc[UR56][R24.64+0xa1], R31 ;  /* 0x0000a11f1800e986 */ /* 0x0001e2000c101138 */
[----:B------:R-:W-:-:S02]  /*11890*/  ISETP.GE.AND P6, PT, R36, 0xa9, PT ;  /* 0x000000a92400780c */ /* 0x000fc40003fc6270 */
[C---:B------:R-:W-:Y:S01]  /*118a0*/  ISETP.LT.OR P4, PT, R35.reuse, 0x1, !P1 ;  /* 0x000000012300780c */ /* 0x040fe20004f81670 */
[----:B------:R-:W-:Y:S01]  /*118b0*/  @!P0 STG.E.U8 desc[UR56][R26.64+0xa0], R145 ;  /* 0x0000a0911a008986 */ /* 0x000fe2000c101138 */
[C---:B------:R-:W-:Y:S02]  /*118c0*/  ISETP.LT.OR P2, PT, R35.reuse, 0x1, !P6 ;  /* 0x000000012300780c */ /* 0x040fe40007741670 */
[----:B-1----:R-:W-:Y:S01]  /*118d0*/  F2FP.SATFINITE.E4M3.F32.PACK_AB_MERGE_C R29, RZ, R144, RZ ;  /* 0x00000090ff1d723e */ /* 0x002fe200048070ff */
[----:B------:R-:W3:Y:S01]  /*118e0*/  LDL.LU R223, [R1+0x1c] ;  /* 0x00001c0001df7983 */ /* 0x000ee20000300800 */
[C---:B------:R-:W-:Y:S02]  /*118f0*/  ISETP.LT.OR P0, PT, R35.reuse, 0x9, !P6 ;  /* 0x000000092300780c */ /* 0x040fe40007701670 */
[----:B------:R-:W-:Y:S01]  /*11900*/  ISETP.LT.OR P1, PT, R35, 0x9, !P1 ;  /* 0x000000092300780c */ /* 0x000fe20004f21670 */
[----:B------:R-:W-:Y:S01]  /*11910*/  @!P5 STG.E.U8 desc[UR56][R26.64+0xa1], R29 ;  /* 0x0000a11d1a00d986 */ /* 0x000fe2000c101138 */
[----:B0-----:R-:W-:-:S02]  /*11920*/  F2FP.SATFINITE.E4M3.F32.PACK_AB_MERGE_C R31, RZ, R22, RZ ;  /* 0x00000016ff1f723e */ /* 0x001fc400048070ff */
[----:B------:R-:W-:Y:S02]  /*11930*/  F2FP.SATFINITE.E4M3.F32.PACK_AB_MERGE_C R21, RZ, R21, RZ ;  /* 0x00000015ff15723e */ /* 0x000fe400048070ff */
[----:B------:R-:W-:Y:S01]  /*11940*/  F2FP.SATFINITE.E4M3.F32.PACK_AB_MERGE_C R19, RZ, R19, RZ ;  /* 0x00000013ff13723e */ /* 0x000fe200048070ff */
[----:B------:R0:W-:Y:S01]  /*11950*/  @!P2 STG.E.U8 desc[UR56][R24.64+0xa8], R23 ;  /* 0x0000a8171800a986 */ /* 0x0001e2000c101138 */
[C---:B------:R-:W-:Y:S02]  /*11960*/  ISETP.GE.AND P2, PT, R36.reuse, 0xb2, PT ;  /* 0x000000b22400780c */ /* 0x040fe40003f46270 */
[----:B------:R-:W-:Y:S01]  /*11970*/  F2FP.SATFINITE.E4M3.F32.PACK_AB_MERGE_C R17, RZ, R17, RZ ;  /* 0x00000011ff11723e */ /* 0x000fe200048070ff */
[----:B------:R-:W-:Y:S01]  /*11980*/  @!P4 STG.E.U8 desc[UR56][R24.64+0xa9], R31 ;  /* 0x0000a91f1800c986 */ /* 0x000fe2000c101138 */
[----:B------:R-:W-:Y:S02]  /*11990*/  ISETP.GE.AND P4, PT, R36, 0xb1, PT ;  /* 0x000000b12400780c */ /* 0x000fe40003f86270 */
[C---:B------:R-:W-:Y:S01]  /*119a0*/  ISETP.LT.OR P6, PT, R35.reuse, 0x1, !P2 ;  /* 0x000000012300780c */ /* 0x040fe200057c1670 */
[----:B------:R-:W-:Y:S01]  /*119b0*/  @!P0 STG.E.U8 desc[UR56][R26.64+0xa8], R21 ;  /* 0x0000a8151a008986 */ /* 0x000fe2000c101138 */
[----:B------:R-:W-:-:S02]  /*119c0*/  ISETP.LT.OR P5, PT, R35, 0x1, !P4 ;  /* 0x000000012300780c */ /* 0x000fc400067a1670 */
[C---:B------:R-:W-:Y:S02]  /*119d0*/  ISETP.LT.OR P4, PT, R35.reuse, 0x9, !P4 ;  /* 0x000000092300780c */ /* 0x040fe40006781670 */
[----:B0-----:R-:W-:Y:S02]  /*119e0*/  F2FP.SATFINITE.E4M3.F32.PACK_AB_MERGE_C R23, RZ, R20, RZ ;  /* 0x00000014ff17723e */ /* 0x001fe400048070ff */
[----:B------:R-:W-:Y:S02]  /*119f0*/  F2FP.SATFINITE.E4M3.F32.PACK_AB_MERGE_C R29, RZ, R18, RZ ;  /* 0x00000012ff1d723e */ /* 0x000fe400048070ff */
[C---:B------:R-:W-:Y:S01]  /*11a00*/  ISETP.GE.AND P0, PT, R36.reuse, 0xba, PT ;  /* 0x000000ba2400780c */ /* 0x040fe20003f06270 */
[----:B------:R-:W-:Y:S01]  /*11a10*/  @!P1 STG.E.U8 desc[UR56][R26.64+0xa9], R23 ;  /* 0x0000a9171a009986 */ /* 0x000fe2000c101138 */
[----:B------:R-:W-:Y:S02]  /*11a20*/  ISETP.GE.AND P1, PT, R36, 0xb9, PT ;  /* 0x000000b92400780c */ /* 0x000fe40003f26270 */
[C---:B------:R-:W-:Y:S01]  /*11a30*/  ISETP.LT.OR P2, PT, R35.reuse, 0x9, !P2 ;  /* 0x000000092300780c */ /* 0x040fe20005741670 */
[----:B------:R0:W-:Y:S01]  /*11a40*/  @!P5 STG.E.U8 desc[UR56][R24.64+0xb0], R19 ;  /* 0x0000b0131800d986 */ /* 0x0001e2000c101138 */
[----:B------:R-:W-:-:S02]  /*11a50*/  ISETP.LT.OR P5, PT, R35, 0x1, !P0 ;  /* 0x000000012300780c */ /* 0x000fc400047a1670 */
[----:B------:R-:W-:Y:S01]  /*11a60*/  F2FP.SATFINITE.E4M3.F32.PACK_AB_MERGE_C R15, RZ, R15, RZ ;  /* 0x0000000fff0f723e */ /* 0x000fe200048070ff */
[----:B------:R-:W-:Y:S01]  /*11a70*/  @!P6 STG.E.U8 desc[UR56][R24.64+0xb1], R29 ;  /* 0x0000b11d1800e986 */ /* 0x000fe2000c101138 */
[C---:B------:R-:W-:Y:S02]  /*11a80*/  ISETP.LT.OR P0, PT, R35.reuse, 0x9, !P0 ;  /* 0x000000092300780c */ /* 0x040fe40004701670 */
[----:B------:R-:W-:Y:S01]  /*11a90*/  F2FP.SATFINITE.E4M3.F32.PACK_AB_MERGE_C R13, RZ, R13, RZ ;  /* 0x0000000dff0d723e */ /* 0x000fe200048070ff */
[----:B------:R1:W-:Y:S01]  /*11aa0*/  @!P4 STG.E.U8 desc[UR56][R26.64+0xb0], R17 ;  /* 0x0000b0111a00c986 */ /* 0x0003e2000c101138 */
[C---:B------:R-:W-:Y:S02]  /*11ab0*/  ISETP.LT.OR P4, PT, R35.reuse, 0x1, !P1 ;  /* 0x000000012300780c */ /* 0x040fe40004f81670 */
[----:B------:R-:W-:Y:S02]  /*11ac0*/  ISETP.LT.OR P1, PT, R35, 0x9, !P1 ;  /* 0x000000092300780c */ /* 0x000fe40004f21670 */
[----:B0-----:R-:W-:-:S02]  /*11ad0*/  F2FP.SATFINITE.E4M3.F32.PACK_AB_MERGE_C R19, RZ, R16, RZ ;  /* 0x00000010ff13723e */ /* 0x001fc400048070ff */
[----:B------:R-:W-:Y:S02]  /*11ae0*/  F2FP.SATFINITE.E4M3.F32.PACK_AB_MERGE_C R21, RZ, R12, RZ ;  /* 0x0000000cff15723e */ /* 0x000fe400048070ff */
[----:B------:R-:W-:Y:S01]  /*11af0*/  F2FP.SATFINITE.E4M3.F32.PACK_AB_MERGE_C R11, RZ, R11, RZ ;  /* 0x0000000bff0b723e */ /* 0x000fe200048070ff */
[----:B------:R-:W-:Y:S01]  /*11b00*/  @!P2 STG.E.U8 desc[UR56][R26.64+0xb1], R19 ;  /* 0x0000b1131a00a986 */ /* 0x000fe2000c101138 */
[----:B------:R-:W-:Y:S02]  /*11b10*/  ISETP.GE.AND P2, PT, R36, 0xc1, PT ;  /* 0x000000c12400780c */ /* 0x000fe40003f46270 */
[----:B-1----:R-:W-:Y:S01]  /*11b20*/  F2FP.SATFINITE.E4M3.F32.PACK_AB_MERGE_C R17, RZ, R14, RZ ;  /* 0x0000000eff11723e */ /* 0x002fe200048070ff */
[----:B------:R-:W-:Y:S01]  /*11b30*/  @!P4 STG.E.U8 desc[UR56][R24.64+0xb8], R15 ;  /* 0x0000b80f1800c986 */ /* 0x000fe2000c101138 */
[C---:B------:R-:W-:Y:S02]  /*11b40*/  ISETP.LT.OR P4, PT, R35.reuse, 0x1, !P2 ;  /* 0x000000012300780c */ /* 0x040fe40005781670 */
[----:B------:R-:W-:Y:S01]  /*11b50*/  ISETP.LT.OR P2, PT, R35, 0x9, !P2 ;  /* 0x000000092300780c */ /* 0x000fe20005741670 */
[----:B------:R-:W-:Y:S01]  /*11b60*/  @!P5 STG.E.U8 desc[UR56][R24.64+0xb9], R17 ;  /* 0x0000b9111800d986 */ /* 0x000fe2000c101138 */
[----:B------:R-:W-:-:S02]  /*11b70*/  F2FP.SATFINITE.E4M3.F32.PACK_AB_MERGE_C R9, RZ, R9, RZ ;  /* 0x00000009ff09723e */ /* 0x000fc400048070ff */
[----:B------:R-:W-:Y:S01]  /*11b80*/  F2FP.SATFINITE.E4M3.F32.PACK_AB_MERGE_C R7, RZ, R7, RZ ;  /* 0x00000007ff07723e */ /* 0x000fe200048070ff */
[----:B------:R0:W-:Y:S01]  /*11b90*/  @!P1 STG.E.U8 desc[UR56][R26.64+0xb8], R13 ;  /* 0x0000b80d1a009986 */ /* 0x0001e2000c101138 */
[C---:B------:R-:W-:Y:S02]  /*11ba0*/  ISETP.GE.AND P1, PT, R36.reuse, 0xc2, PT ;  /* 0x000000c22400780c */ /* 0x040fe40003f26270 */
[----:B------:R-:W-:Y:S01]  /*11bb0*/  F2FP.SATFINITE.E4M3.F32.PACK_AB_MERGE_C R5, RZ, R5, RZ ;  /* 0x00000005ff05723e */ /* 0x000fe200048070ff */
[----:B------:R-:W-:Y:S01]  /*11bc0*/  @!P0 STG.E.U8 desc[UR56][R26.64+0xb9], R21 ;  /* 0x0000b9151a008986 */ /* 0x000fe2000c101138 */
[C---:B------:R-:W-:Y:S02]  /*11bd0*/  ISETP.LT.OR P5, PT, R35.reuse, 0x1, !P1 ;  /* 0x000000012300780c */ /* 0x040fe40004fa1670 */
[----:B------:R-:W-:Y:S01]  /*11be0*/  ISETP.GE.AND P0, PT, R36, 0xc9, PT ;  /* 0x000000c92400780c */ /* 0x000fe20003f06270 */
[----:B------:R1:W-:Y:S01]  /*11bf0*/  @!P4 STG.E.U8 desc[UR56][R24.64+0xc0], R11 ;  /* 0x0000c00b1800c986 */ /* 0x0003e2000c101138 */
[----:B------:R-:W-:-:S02]  /*11c00*/  ISETP.LT.OR P1, PT, R35, 0x9, !P1 ;  /* 0x000000092300780c */ /* 0x000fc40004f21670 */
[C---:B------:R-:W-:Y:S02]  /*11c10*/  ISETP.LT.OR P6, PT, R35.reuse, 0x1, !P0 ;  /* 0x000000012300780c */ /* 0x040fe400047c1670 */
[----:B0-----:R-:W-:Y:S02]  /*11c20*/  F2FP.SATFINITE.E4M3.F32.PACK_AB_MERGE_C R13, RZ, R10, RZ ;  /* 0x0000000aff0d723e */ /* 0x001fe400048070ff */
[----:B------:R-:W-:Y:S02]  /*11c30*/  ISETP.GE.AND P4, PT, R36, 0xca, PT ;  /* 0x000000ca2400780c */ /* 0x000fe40003f86270 */
[----:B------:R-:W-:Y:S01]  /*11c40*/  F2FP.SATFINITE.E4M3.F32.PACK_AB_MERGE_C R15, RZ, R8, RZ ;  /* 0x00000008ff0f723e */ /* 0x000fe200048070ff */
[----:B------:R0:W-:Y:S01]  /*11c50*/  @!P5 STG.E.U8 desc[UR56][R24.64+0xc1], R13 ;  /* 0x0000c10d1800d986 */ /* 0x0001e2000c101138 */
[C---:B------:R-:W-:Y:S02]  /*11c60*/  ISETP.LT.OR P0, PT, R35.reuse, 0x9, !P0 ;  /* 0x000000092300780c */ /* 0x040fe40004701670 */
[C---:B------:R-:W-:Y:S01]  /*11c70*/  ISETP.LT.OR P5, PT, R35.reuse, 0x9, !P4 ;  /* 0x000000092300780c */ /* 0x040fe200067a1670 */
[----:B------:R2:W-:Y:S01]  /*11c80*/  @!P2 STG.E.U8 desc[UR56][R26.64+0xc0], R9 ;  /* 0x0000c0091a00a986 */ /* 0x0005e2000c101138 */
[----:B------:R-:W-:-:S02]  /*11c90*/  ISETP.LT.OR P2, PT, R35, 0x1, !P4 ;  /* 0x000000012300780c */ /* 0x000fc40006741670 */
[----:B-1----:R-:W-:Y:S01]  /*11ca0*/  F2FP.SATFINITE.E4M3.F32.PACK_AB_MERGE_C R11, RZ, R6, RZ ;  /* 0x00000006ff0b723e */ /* 0x002fe200048070ff */
[----:B------:R-:W-:Y:S01]  /*11cb0*/  @!P1 STG.E.U8 desc[UR56][R26.64+0xc1], R15 ;  /* 0x0000c10f1a009986 */ /* 0x000fe2000c101138 */
[C---:B------:R-:W-:Y:S02]  /*11cc0*/  ISETP.GE.AND P1, PT, R36.reuse, 0xd1, PT ;  /* 0x000000d12400780c */ /* 0x040fe40003f26270 */
[----:B------:R-:W-:Y:S01]  /*11cd0*/  ISETP.GE.AND P4, PT, R36, 0xd2, PT ;  /* 0x000000d22400780c */ /* 0x000fe20003f86270 */
[----:B------:R1:W-:Y:S01]  /*11ce0*/  @!P6 STG.E.U8 desc[UR56][R24.64+0xc8], R7 ;  /* 0x0000c8071800e986 */ /* 0x0003e2000c101138 */
[----:B------:R-:W-:Y:S02]  /*11cf0*/  ISETP.LT.OR P6, PT, R35, 0x1, !P1 ;  /* 0x000000012300780c */ /* 0x000fe40004fc1670 */
[----:B0-----:R-:W-:Y:S01]  /*11d00*/  F2FP.SATFINITE.E4M3.F32.PACK_AB_MERGE_C R13, RZ, R2, RZ ;  /* 0x00000002ff0d723e */ /* 0x001fe200048070ff */
[----:B----4-:R-:W-:Y:S01]  /*11d10*/  FMUL R2, R225, UR4 ;  /* 0x00000004e1027c20 */ /* 0x010fe20008400000 */
[----:B--2---:R-:W-:Y:S01]  /*11d20*/  F2FP.SATFINITE.E4M3.F32.PACK_AB_MERGE_C R9, RZ, R3, RZ ;  /* 0x00000003ff09723e */ /* 0x004fe200048070ff */
[----:B------:R-:W-:Y:S01]  /*11d30*/  @!P2 STG.E.U8 desc[UR56][R24.64+0xc9], R11 ;  /* 0x0000c90b1800a986 */ /* 0x000fe2000c101138 */
[----:B-1----:R-:W-:-:S03]  /*11d40*/  F2FP.SATFINITE.E4M3.F32.PACK_AB_MERGE_C R7, RZ, R4, RZ ;  /* 0x00000004ff07723e */ /* 0x002fc600048070ff */
[----:B------:R0:W-:Y:S01]  /*11d50*/  @!P0 STG.E.U8 desc[UR56][R26.64+0xc8], R5 ;  /* 0x0000c8051a008986 */ /* 0x0001e2000c101138 */
[----:B------:R-:W-:Y:S01]  /*11d60*/  FMUL R3, R222, UR4 ;  /* 0x00000004de037c20 */ /* 0x000fe20008400000 */
[C---:B------:R-:W-:Y:S02]  /*11d70*/  ISETP.LT.OR P2, PT, R35.reuse, 0x1, !P4 ;  /* 0x000000012300780c */ /* 0x040fe40006741670 */
[----:B------:R1:W-:Y:S01]  /*11d80*/  @!P5 STG.E.U8 desc[UR56][R26.64+0xc9], R7 ;  /* 0x0000c9071a00d986 */ /* 0x0003e2000c101138 */
[C---:B------:R-:W-:Y:S02]  /*11d90*/  ISETP.LT.OR P5, PT, R35.reuse, 0x9, !P4 ;  /* 0x000000092300780c */ /* 0x040fe400067a1670 */
[----:B------:R-:W-:Y:S01]  /*11da0*/  ISETP.LT.OR P1, PT, R35, 0x9, !P1 ;  /* 0x000000092300780c */ /* 0x000fe20004f21670 */
[----:B------:R2:W-:Y:S01]  /*11db0*/  @!P6 STG.E.U8 desc[UR56][R24.64+0xd0], R9 ;  /* 0x0000d0091800e986 */ /* 0x0005e2000c101138 */
[----:B------:R-:W-:Y:S02]  /*11dc0*/  ISETP.GE.AND P0, PT, R36, 0xd9, PT ;  /* 0x000000d92400780c */ /* 0x000fe40003f06270 */
[----:B0-----:R-:W-:Y:S01]  /*11dd0*/  F2FP.SATFINITE.E4M3.F32.PACK_AB_MERGE_C R5, RZ, R0, RZ ;  /* 0x00000000ff05723e */ /* 0x001fe200048070ff */
[----:B---3--:R-:W-:Y:S01]  /*11de0*/  FMUL R0, R224, UR4 ;  /* 0x00000004e0007c20 */ /* 0x008fe20008400000 */
[----:B------:R-:W3:Y:S01]  /*11df0*/  LDL.LU R225, [R1+0x20] ;  /* 0x0000200001e17983 */ /* 0x000ee20000300800 */
[----:B-1----:R-:W-:-:S03]  /*11e00*/  F2FP.SATFINITE.E4M3.F32.PACK_AB_MERGE_C R7, RZ, R2, RZ ;  /* 0x00000002ff07723e */ /* 0x002fc600048070ff */
[----:B------:R-:W4:Y:S01]  /*11e10*/  LDL.LU R222, [R1+0x28] ;  /* 0x0000280001de7983 */ /* 0x000f220000300800 */
[----:B--2---:R-:W-:Y:S01]  /*11e20*/  F2FP.SATFINITE.E4M3.F32.PACK_AB_MERGE_C R9, RZ, R0, RZ ;  /* 0x00000000ff09723e */ /* 0x004fe200048070ff */
[----:B------:R-:W-:Y:S02]  /*11e30*/  FMUL R0, R227, UR4 ;  /* 0x00000004e3007c20 */ /* 0x000fe40008400000 */
[----:B------:R-:W2:Y:S01]  /*11e40*/  LDL.LU R224, [R1+0x24] ;  /* 0x0000240001e07983 */ /* 0x000ea20000300800 */
[----:B------:R-:W-:-:S03]  /*11e50*/  FMUL R2, R226, UR4 ;  /* 0x00000004e2027c20 */ /* 0x000fc60008400000 */
[----:B------:R-:W2:Y:S04]  /*11e60*/  LDL.LU R227, [R1+0x2c] ;  /* 0x00002c0001e37983 */ /* 0x000ea80000300800 */
[----:B------:R-:W2:Y:S01]  /*11e70*/  LDL.LU R226, [R1+0x30] ;  /* 0x0000300001e27983 */ /* 0x000ea20000300800 */
[----:B------:R-:W-:-:S03]  /*11e80*/  ISETP.GE.AND P4, PT, R36, 0xda, PT ;  /* 0x000000da2400780c */ /* 0x000fc60003f86270 */
[----:B------:R-:W-:Y:S01]  /*11e90*/  @!P2 STG.E.U8 desc[UR56][R24.64+0xd1], R13 ;  /* 0x0000d10d1800a986 */ /* 0x000fe2000c101138 */
[C---:B------:R-:W-:Y:S02]  /*11ea0*/  ISETP.LT.OR P2, PT, R35.reuse, 0x1, !P4 ;  /* 0x000000012300780c */ /* 0x040fe40006741670 */
[C---:B------:R-:W-:Y:S01]  /*11eb0*/  ISETP.LT.OR P6, PT, R35.reuse, 0x1, !P0 ;  /* 0x000000012300780c */ /* 0x040fe200047c1670 */
[----:B------:R0:W-:Y:S01]  /*11ec0*/  @!P1 STG.E.U8 desc[UR56][R26.64+0xd0], R5 ;  /* 0x0000d0051a009986 */ /* 0x0001e2000c101138 */
[----:B------:R-:W-:Y:S02]  /*11ed0*/  F2FP.SATFINITE.E4M3.F32.PACK_AB_MERGE_C R3, RZ, R3, RZ ;  /* 0x00000003ff03723e */ /* 0x000fe400048070ff */
[C---:B------:R-:W-:Y:S01]  /*11ee0*/  ISETP.LT.OR P0, PT, R35.reuse, 0x9, !P0 ;  /* 0x000000092300780c */ /* 0x040fe20004701670 */
[----:B------:R1:W-:Y:S01]  /*11ef0*/  @!P5 STG.E.U8 desc[UR56][R26.64+0xd1], R7 ;  /* 0x0000d1071a00d986 */ /* 0x0003e2000c101138 */
[----:B------:R-:W-:Y:S02]  /*11f00*/  ISETP.LT.OR P1, PT, R35, 0x9, !P4 ;  /* 0x000000092300780c */ /* 0x000fe40006721670 */
[----:B------:R-:W-:-:S03]  /*11f10*/  ISETP.GE.AND P4, PT, R36, 0xe2, PT ;  /* 0x000000e22400780c */ /* 0x000fc60003f86270 */
[----:B------:R1:W-:Y:S01]  /*11f20*/  @!P2 STG.E.U8 desc[UR56][R24.64+0xd9], R9 ;  /* 0x0000d9091800a986 */ /* 0x0003e2000c101138 */
[----:B------:R-:W-:-:S03]  /*11f30*/  ISETP.GE.AND P2, PT, R36, 0xe1, PT ;  /* 0x000000e12400780c */ /* 0x000fc60003f46270 */
[----:B------:R4:W-:Y:S01]  /*11f40*/  @!P6 STG.E.U8 desc[UR56][R24.64+0xd8], R3 ;  /* 0x0000d8031800e986 */ /* 0x0009e2000c101138 */
[C---:B------:R-:W-:Y:S02]  /*11f50*/  ISETP.LT.OR P5, PT, R35.reuse, 0x1, !P2 ;  /* 0x000000012300780c */ /* 0x040fe400057a1670 */
[----:B------:R-:W-:Y:S02]  /*11f60*/  ISETP.LT.OR P6, PT, R35, 0x1, !P4 ;  /* 0x000000012300780c */ /* 0x000fe400067c1670 */
[----:B0-----:R-:W-:Y:S02]  /*11f70*/  F2FP.SATFINITE.E4M3.F32.PACK_AB_MERGE_C R5, RZ, R0, RZ ;  /* 0x00000000ff05723e */ /* 0x001fe400048070ff */
[----:B-1----:R-:W-:-:S03]  /*11f80*/  F2FP.SATFINITE.E4M3.F32.PACK_AB_MERGE_C R7, RZ, R2, RZ ;  /* 0x00000002ff07723e */ /* 0x002fc600048070ff */
[----:B------:R-:W-:Y:S01]  /*11f90*/  @!P0 STG.E.U8 desc[UR56][R26.64+0xd8], R5 ;  /* 0x0000d8051a008986 */ /* 0x000fe2000c101138 */
[C---:B------:R-:W-:Y:S02]  /*11fa0*/  ISETP.LT.OR P0, PT, R35.reuse, 0x9, !P2 ;  /* 0x000000092300780c */ /* 0x040fe40005701670 */
[C---:B------:R-:W-:Y:S01]  /*11fb0*/  ISETP.GE.AND P2, PT, R36.reuse, 0xe9, PT ;  /* 0x000000e92400780c */ /* 0x040fe20003f46270 */
[----:B------:R0:W-:Y:S01]  /*11fc0*/  @!P1 STG.E.U8 desc[UR56][R26.64+0xd9], R7 ;  /* 0x0000d9071a009986 */ /* 0x0001e2000c101138 */
[----:B------:R-:W-:Y:S02]  /*11fd0*/  ISETP.GE.AND P1, PT, R36, 0xea, PT ;  /* 0x000000ea2400780c */ /* 0x000fe40003f26270 */
[----:B------:R-:W-:Y:S01]  /*11fe0*/  ISETP.LT.OR P4, PT, R35, 0x9, !P4 ;  /* 0x000000092300780c */ /* 0x000fe20006781670 */
[----:B------:R-:W-:-:S05]  /*11ff0*/  FMUL R0, R218, UR4 ;  /* 0x00000004da007c20 */ /* 0x000fca0008400000 */
[----:B------:R-:W-:-:S05]  /*12000*/  F2FP.SATFINITE.E4M3.F32.PACK_AB_MERGE_C R9, RZ, R0, RZ ;  /* 0x00000000ff09723e */ /* 0x000fca00048070ff */
[----:B------:R1:W-:Y:S01]  /*12010*/  @!P5 STG.E.U8 desc[UR56][R24.64+0xe0], R9 ;  /* 0x0000e0091800d986 */ /* 0x0003e2000c101138 */
[----:B------:R-:W-:-:S05]  /*12020*/  FMUL R2, R220, UR4 ;  /* 0x00000004dc027c20 */ /* 0x000fca0008400000 */
[----:B------:R-:W-:Y:S02]  /*12030*/  F2FP.SATFINITE.E4M3.F32.PACK_AB_MERGE_C R11, RZ, R2, RZ ;  /* 0x00000002ff0b723e */ /* 0x000fe400048070ff */
[----:B------:R-:W-:-:S03]  /*12040*/  ISETP.LT.OR P5, PT, R35, 0x1, !P2 ;  /* 0x000000012300780c */ /* 0x000fc600057a1670 */
[----:B------:R1:W-:Y:S01]  /*12050*/  @!P6 STG.E.U8 desc[UR56][R24.64+0xe1], R11 ;  /* 0x0000e10b1800e986 */ /* 0x0003e2000c101138 */
[C---:B------:R-:W-:Y:S02]  /*12060*/  ISETP.LT.OR P6, PT, R35.reuse, 0x1, !P1 ;  /* 0x000000012300780c */ /* 0x040fe40004fc1670 */
[C---:B------:R-:W-:Y:S02]  /*12070*/  ISETP.LT.OR P2, PT, R35.reuse, 0x9, !P2 ;  /* 0x000000092300780c */ /* 0x040fe40005741670 */
[----:B------:R-:W-:Y:S01]  /*12080*/  ISETP.LT.OR P1, PT, R35, 0x9, !P1 ;  /* 0x000000092300780c */ /* 0x000fe20004f21670 */
[----:B------:R-:W-:-:S05]  /*12090*/  FMUL R0, R223, UR4 ;  /* 0x00000004df007c20 */ /* 0x000fca0008400000 */
[----:B------:R-:W-:-:S05]  /*120a0*/  F2FP.SATFINITE.E4M3.F32.PACK_AB_MERGE_C R13, RZ, R0, RZ ;  /* 0x00000000ff0d723e */ /* 0x000fca00048070ff */
[----:B------:R0:W-:Y:S01]  /*120b0*/  @!P0 STG.E.U8 desc[UR56][R26.64+0xe0], R13 ;  /* 0x0000e00d1a008986 */ /* 0x0001e2000c101138 */
[----:B---3--:R-:W-:Y:S01]  /*120c0*/  FMUL R0, R225, UR4 ;  /* 0x00000004e1007c20 */ /* 0x008fe20008400000 */
[----:B----4-:R-:W-:Y:S01]  /*120d0*/  FMUL R3, R222, UR4 ;  /* 0x00000004de037c20 */ /* 0x010fe20008400000 */
[----:B--2---:R-:W-:-:S03]  /*120e0*/  FMUL R2, R224, UR4 ;  /* 0x00000004e0027c20 */ /* 0x004fc60008400000 */
[----:B0-----:R-:W-:Y:S01]  /*120f0*/  F2FP.SATFINITE.E4M3.F32.PACK_AB_MERGE_C R7, RZ, R0, RZ ;  /* 0x00000000ff07723e */ /* 0x001fe200048070ff */
[----:B------:R-:W-:Y:S01]  /*12100*/  FMUL R4, R227, UR4 ;  /* 0x00000004e3047c20 */ /* 0x000fe20008400000 */
[----:B-1----:R-:W-:Y:S01]  /*12110*/  F2FP.SATFINITE.E4M3.F32.PACK_AB_MERGE_C R9, RZ, R3, RZ ;  /* 0x00000003ff09723e */ /* 0x002fe200048070ff */
[----:B------:R-:W-:Y:S01]  /*12120*/  FMUL R5, R226, UR4 ;  /* 0x00000004e2057c20 */ /* 0x000fe20008400000 */
[----:B------:R-:W-:Y:S02]  /*12130*/  F2FP.SATFINITE.E4M3.F32.PACK_AB_MERGE_C R3, RZ, R2, RZ ;  /* 0x00000002ff03723e */ /* 0x000fe400048070ff */
[----:B------:R-:W-:Y:S02]  /*12140*/  F2FP.SATFINITE.E4M3.F32.PACK_AB_MERGE_C R11, RZ, R4, RZ ;  /* 0x00000004ff0b723e */ /* 0x000fe400048070ff */
[----:B------:R-:W-:Y:S01]  /*12150*/  F2FP.SATFINITE.E4M3.F32.PACK_AB_MERGE_C R5, RZ, R5, RZ ;  /* 0x00000005ff05723e */ /* 0x000fe200048070ff */
[----:B------:R0:W-:Y:S04]  /*12160*/  @!P4 STG.E.U8 desc[UR56][R26.64+0xe1], R7 ;  /* 0x0000e1071a00c986 */ /* 0x0001e8000c101138 */
[----:B------:R0:W-:Y:S04]  /*12170*/  @!P6 STG.E.U8 desc[UR56][R24.64+0xe9], R9 ;  /* 0x0000e9091800e986 */ /* 0x0001e8000c101138 */
[----:B------:R0:W-:Y:S04]  /*12180*/  @!P5 STG.E.U8 desc[UR56][R24.64+0xe8], R3 ;  /* 0x0000e8031800d986 */ /* 0x0001e8000c101138 */
[----:B------:R0:W-:Y:S04]  /*12190*/  @!P2 STG.E.U8 desc[UR56][R26.64+0xe8], R11 ;  /* 0x0000e80b1a00a986 */ /* 0x0001e8000c101138 */
[----:B------:R0:W-:Y:S02]  /*121a0*/  @!P1 STG.E.U8 desc[UR56][R26.64+0xe9], R5 ;  /* 0x0000e9051a009986 */ /* 0x0001e4000c101138 */
.L_x_277:
[----:B------:R-:W-:Y:S05]  /*121b0*/  BSYNC B0 ;  /* 0x0000000000007941 */ /* 0x000fea0003800000 */
.L_x_35:
[----:B0----5:R-:W2:Y:S04]  /*121c0*/  LDL.LU R3, [R1+0x50] ;  /* 0x0000500001037983 */ /* 0x021ea80000300800 */
[----:B------:R-:W2:Y:S01]  /*121d0*/  LDL.LU R2, [R1+0x54] ;  /* 0x0000540001027983 */ /* 0x000ea20000300800 */
[----:B------:R-:W-:Y:S01]  /*121e0*/  ULDC UR6, c[0x0][0xc] ;  /* 0x0000030000067ab9 */ /* 0x000fe20000000800 */
[----:B------:R-:W-:Y:S01]  /*121f0*/  ULDC UR7, c[0x0][0x10] ;  /* 0x0000040000077ab9 */ /* 0x000fe20000000800 */
[----:B------:R-:W2:Y:S01]  /*12200*/  LDC R5, c[0x0][0x14] ;  /* 0x00000500ff057b82 */ /* 0x000ea20000000800 */
[----:B------:R-:W-:Y:S01]  /*12210*/  UIMAD.WIDE.U32 UR6, UR6, UR7, URZ ;  /* 0x00000007060672a5 */ /* 0x000fe2000f8e003f */
[----:B------:R-:W-:-:S05]  /*12220*/  PRMT R0, RZ, 0x7610, R0 ;  /* 0x00007610ff007816 */ /* 0x000fca0000000000 */
[----:B--2---:R-:W-:-:S04]  /*12230*/  IMAD.WIDE.U32 R2, R5, UR6, R2 ;  /* 0x0000000605027c25 */ /* 0x004fc8000f8e0002 */
[----:B------:R-:W-:Y:S01]  /*12240*/  IMAD R5, R5, UR7, RZ ;  /* 0x0000000705057c24 */ /* 0x000fe2000f8e02ff */
[----:B------:R-:W-:Y:S01]  /*12250*/  ULDC.64 UR6, c[0x0][0x650] ;  /* 0x0001940000067ab9 */ /* 0x000fe20000000a00 */
[----:B------:R-:W-:Y:S01]  /*12260*/  IMAD.MOV.U32 R19, RZ, RZ, R2 ;  /* 0x000000ffff137224 */ /* 0x000fe200078e0002 */
[----:B------:R-:W-:Y:S01]  /*12270*/  ISETP.GE.U32.AND P0, PT, R2, UR6, PT ;  /* 0x0000000602007c0c */ /* 0x000fe2000bf06070 */
[----:B------:R-:W-:Y:S01]  /*12280*/  IMAD.IADD R22, R3, 0x1, R5 ;  /* 0x0000000103167824 */ /* 0x000fe200078e0205 */
[----:B------:R-:W-:Y:S01]  /*12290*/  UMOV UR6, 0xffffffff ;  /* 0xffffffff00067882 */ /* 0x000fe20000000000 */
[----:B------:R-:W-:Y:S02]  /*122a0*/  IMAD.MOV.U32 R3, RZ, RZ, -0x1 ;  /* 0xffffffffff037424 */ /* 0x000fe400078e00ff */
[----:B------:R-:W-:Y:S01]  /*122b0*/  IMAD.U32 R2, RZ, RZ, UR6 ;  /* 0x00000006ff027e24 */ /* 0x000fe2000f8e00ff */
[----:B------:R0:W-:Y:S01]  /*122c0*/  STL [R1+0x50], R22 ;  /* 0x0000501601007387 */ /* 0x0001e20000100800 */
[----:B------:R-:W-:-:S03]  /*122d0*/  ISETP.GE.U32.AND.EX P0, PT, R22, UR7, PT, P0 ;  /* 0x0000000716007c0c */ /* 0x000fc6000bf06100 */
[----:B------:R0:W-:Y:S04]  /*122e0*/  STL [R1+0x64], R3 ;  /* 0x0000640301007387 */ /* 0x0001e80000100800 */
[----:B------:R0:W-:Y:S04]  /*122f0*/  STL [R1+0x54], R19 ;  /* 0x0000541301007387 */ /* 0x0001e80000100800 */
[----:B------:R0:W-:Y:S02]  /*12300*/  STL [R1+0x5c], R2 ;  /* 0x00005c0201007387 */ /* 0x0001e40000100800 */
[----:B------:R-:W-:Y:S05]  /*12310*/  @P0 BRA `(.L_x_278) ;  /* 0x0000000400740947 */ /* 0x000fea0003800000 */
[----:B------:R-:W2:Y:S01]  /*12320*/  S2R R14, SR_CTAID.X ;  /* 0x00000000000e7919 */ /* 0x000ea20000002500 */
[----:B------:R-:W5:Y:S01]  /*12330*/  LDC.64 R8, c[0x0][0x628] ;  /* 0x00018a00ff087b82 */ /* 0x000f620000000a00 */
[----:B------:R-:W-:Y:S01]  /*12340*/  ULDC UR6, c[0x0][0x150] ;  /* 0x0000540000067ab9 */ /* 0x000fe20000000800 */
[----:B------:R-:W-:Y:S01]  /*12350*/  IMAD.MOV.U32 R6, RZ, RZ, R19 ;  /* 0x000000ffff067224 */ /* 0x000fe200078e0013 */
[----:B------:R-:W0:Y:S01]  /*12360*/  S2R R16, SR_CTAID.Y ;  /* 0x0000000000107919 */ /* 0x000e220000002600 */
[----:B------:R-:W-:-:S04]  /*12370*/  IMAD.MOV.U32 R7, RZ, RZ, R22 ;  /* 0x000000ffff077224 */ /* 0x000fc800078e0016 */
[----:B------:R-:W0:Y:S08]  /*12380*/  LDC R17, c[0x0][0x144] ;  /* 0x00005100ff117b82 */ /* 0x000e300000000800 */
[----:B------:R-:W0:Y:S08]  /*12390*/  LDC R10, c[0x0][0x630] ;  /* 0x00018c00ff0a7b82 */ /* 0x000e300000000800 */
[----:B------:R-:W0:Y:S01]  /*123a0*/  LDC.64 R12, c[0x0][0x620] ;  /* 0x00018800ff0c7b82 */ /* 0x000e220000000a00 */
[----:B-----5:R-:W-:-:S04]  /*123b0*/  ISETP.NE.U32.AND P0, PT, R8, RZ, PT ;  /* 0x000000ff0800720c */ /* 0x020fc80003f05070 */
[----:B------:R-:W-:Y:S02]  /*123c0*/  ISETP.NE.AND.EX P0, PT, R9, RZ, PT, P0 ;  /* 0x000000ff0900720c */ /* 0x000fe40003f05300 */
[----:B--2---:R-:W-:-:S05]  /*123d0*/  I2FP.F32.U32 R0, R14 ;  /* 0x0000000e00007245 */ /* 0x004fca0000201000 */
[----:B------:R-:W-:-:S04]  /*123e0*/  FMUL R0, R0, UR6 ;  /* 0x0000000600007c20 */ /* 0x000fc80008400000 */
[----:B------:R2:W0:Y:S02]  /*123f0*/  F2I.U32.TRUNC.NTZ R15, R0 ;  /* 0x00000000000f7305 */ /* 0x000424000020f000 */
[----:B------:R-:W-:Y:S05]  /*12400*/  @!P0 BRA `(.L_x_279) ;  /* 0x0000000000288947 */ /* 0x000fea0003800000 */
[----:B--2---:R-:W2:Y:S02]  /*12410*/  LDC R0, c[0x0][0x634] ;  /* 0x00018d00ff007b82 */ /* 0x004ea40000000800 */
[----:B--2---:R-:W-:-:S05]  /*12420*/  IADD3 R7, P0, R19, R0, RZ ;  /* 0x0000000013077210 */ /* 0x004fca0007f1e0ff */
[----:B------:R-:W-:-:S04]  /*12430*/  IMAD.X R11, RZ, RZ, R22, P0 ;  /* 0x000000ffff0b7224 */ /* 0x000fc800000e0616 */
[----:B0-----:R-:W-:-:S04]  /*12440*/  IMAD.WIDE.U32 R2, R11, R8, RZ ;  /* 0x000000080b027225 */ /* 0x001fc800078e00ff */
[----:B------:R-:W-:-:S04]  /*12450*/  IMAD.WIDE.U32 R4, P0, R7, R9, R2 ;  /* 0x0000000907047225 */ /* 0x000fc80007800002 */
[----:B------:R-:W-:-:S04]  /*12460*/  IMAD.WIDE.U32 R2, R7, R8, RZ ;  /* 0x0000000807027225 */ /* 0x000fc800078e00ff */
[----:B------:R-:W-:Y:S01]  /*12470*/  IMAD.X R7, RZ, RZ, RZ, P0 ;  /* 0x000000ffff077224 */ /* 0x000fe200000e06ff */
[----:B------:R-:W-:Y:S01]  /*12480*/  IADD3 RZ, P0, R3, R4, RZ ;  /* 0x0000000403ff7210 */ /* 0x000fe20007f1e0ff */
[----:B------:R-:W-:-:S04]  /*12490*/  IMAD.MOV.U32 R6, RZ, RZ, R5 ;  /* 0x000000ffff067224 */ /* 0x000fc800078e0005 */
[----:B------:R-:W-:-:S08]  /*124a0*/  IMAD.WIDE.U32.X R6, R11, R9, R6, P0 ;  /* 0x000000090b067225 */ /* 0x000fd000000e0406 */
.L_x_279:
[-CC-:B01--4-:R-:W-:Y:S01]  /*124b0*/  SHF.R.U64 R24, R6, R10.reuse, R7.reuse ;  /* 0x0000000a06187219 */ /* 0x193fe20000001207 */
[----:B------:R-:W0:Y:S01]  /*124c0*/  LDC.64 R20, c[0x0][0x640] ;  /* 0x00019000ff147b82 */ /* 0x000e220000000a00 */
[----:B--2---:R-:W-:Y:S01]  /*124d0*/  SHF.R.U32.HI R0, RZ, R10, R7 ;  /* 0x0000000aff007219 */ /* 0x004fe20000011607 */
[----:B------:R-:W-:Y:S01]  /*124e0*/  IMAD.MOV.U32 R2, RZ, RZ, R19 ;  /* 0x000000ffff027224 */ /* 0x000fe200078e0013 */
[----:B------:R-:W-:Y:S01]  /*124f0*/  IADD3 R5, P0, RZ, -R24, RZ ;  /* 0x80000018ff057210 */ /* 0x000fe20007f1e0ff */
[----:B------:R-:W-:Y:S01]  /*12500*/  IMAD.MOV R15, RZ, RZ, -R15 ;  /* 0x000000ffff0f7224 */ /* 0x000fe200078e0a0f */
[----:B------:R-:W-:Y:S01]  /*12510*/  ULDC UR6, c[0x0][0x154] ;  /* 0x0000550000067ab9 */ /* 0x000fe20000000800 */
[----:B------:R-:W-:Y:S02]  /*12520*/  IMAD.MOV.U32 R7, RZ, RZ, 0x1 ;  /* 0x00000001ff077424 */ /* 0x000fe400078e00ff */
[----:B------:R-:W1:Y:S01]  /*12530*/  LDC R4, c[0x0][0x618] ;  /* 0x00018600ff047b82 */ /* 0x000e620000000800 */
[----:B------:R-:W-:-:S02]  /*12540*/  IMAD.X R3, RZ, RZ, ~R0, P0 ;  /* 0x000000ffff037224 */ /* 0x000fc400000e0e00 */
[----:B------:R-:W-:Y:S02]  /*12550*/  IMAD R15, R17, R15, R14 ;  /* 0x0000000f110f7224 */ /* 0x000fe400078e020e */
[-C--:B------:R-:W-:Y:S02]  /*12560*/  IMAD R0, R3, R12.reuse, RZ ;  /* 0x0000000c03007224 */ /* 0x080fe400078e02ff */
[----:B------:R-:W-:Y:S01]  /*12570*/  IMAD.MOV.U32 R3, RZ, RZ, R22 ;  /* 0x000000ffff037224 */ /* 0x000fe200078e0016 */
[----:B------:R-:W2:Y:S01]  /*12580*/  LDC R6, c[0x0][0x608] ;  /* 0x00018200ff067b82 */ /* 0x000ea20000000800 */
[----:B------:R-:W-:-:S04]  /*12590*/  IMAD.WIDE.U32 R2, R5, R12, R2 ;  /* 0x0000000c05027225 */ /* 0x000fc800078e0002 */
[----:B------:R-:W-:-:S03]  /*125a0*/  IMAD R5, R5, R13, R0 ;  /* 0x0000000d05057224 */ /* 0x000fc600078e0200 */
[----:B------:R-:W4:Y:S01]  /*125b0*/  LDC R18, c[0x0][0x658] ;  /* 0x00019600ff127b82 */ /* 0x000f220000000800 */
[----:B------:R-:W-:Y:S01]  /*125c0*/  I2FP.F32.U32 R0, R16 ;  /* 0x0000001000007245 */ /* 0x000fe20000201000 */
[----:B------:R-:W-:Y:S01]  /*125d0*/  IMAD.IADD R3, R3, 0x1, R5 ;  /* 0x0000000103037824 */ /* 0x000fe200078e0205 */
[----:B0-----:R-:W-:Y:S01]  /*125e0*/  ISETP.NE.U32.AND P0, PT, R20, RZ, PT ;  /* 0x000000ff1400720c */ /* 0x001fe20003f05070 */
[----:B------:R-:W-:Y:S02]  /*125f0*/  IMAD.MOV.U32 R5, RZ, RZ, -0x1 ;  /* 0xffffffffff057424 */ /* 0x000fe400078e00ff */
[----:B------:R-:W-:Y:S02]  /*12600*/  FMUL R0, R0, UR6 ;  /* 0x0000000600007c20 */ /* 0x000fe40008400000 */
[----:B------:R-:W0:Y:S01]  /*12610*/  LDC R13, c[0x0][0x148] ;  /* 0x00005200ff0d7b82 */ /* 0x000e220000000800 */
[----:B-1----:R-:W-:Y:S01]  /*12620*/  SHF.R.U64 R10, R2, R4, R3 ;  /* 0x00000004020a7219 */ /* 0x002fe20000001203 */
[----:B------:R1:W0:Y:S01]  /*12630*/  F2I.U32.TRUNC.NTZ R12, R0 ;  /* 0x00000000000c7305 */ /* 0x000222000020f000 */
[----:B------:R-:W-:-:S02]  /*12640*/  ISETP.NE.AND.EX P0, PT, R21, RZ, PT, P0 ;  /* 0x000000ff1500720c */ /* 0x000fc40003f05300 */
[----:B------:R-:W-:-:S03]  /*12650*/  SHF.R.U32.HI R3, RZ, R4, R3 ;  /* 0x00000004ff037219 */ /* 0x000fc60000011603 */
[----:B------:R-:W0:Y:S01]  /*12660*/  LDC R14, c[0x0][0x600] ;  /* 0x00018000ff0e7b82 */ /* 0x000e220000000800 */
[-CC-:B--2---:R-:W-:Y:S02]  /*12670*/  SHF.R.U64 R8, R10, R6.reuse, R3.reuse ;  /* 0x000000060a087219 */ /* 0x184fe40000001203 */
[----:B------:R-:W-:-:S05]  /*12680*/  SHF.R.U32.HI R3, RZ, R6, R3 ;  /* 0x00000006ff037219 */ /* 0x000fca0000011603 */
[----:B------:R-:W2:Y:S01]  /*12690*/  LDC R19, c[0x0][0x648] ;  /* 0x00019200ff137b82 */ /* 0x000ea20000000800 */
[-CC-:B----4-:R-:W-:Y:S02]  /*126a0*/  SHF.R.U64 R11, R8, R18.reuse, R3.reuse ;  /* 0x00000012080b7219 */ /* 0x190fe40000001203 */
[-C--:B------:R-:W-:Y:S02]  /*126b0*/  SHF.L.U32 R5, R5, R18.reuse, RZ ;  /* 0x0000001205057219 */ /* 0x080fe400000006ff */
[-C--:B------:R-:W-:Y:S01]  /*126c0*/  SHF.R.U32.HI R3, RZ, R18.reuse, R3 ;  /* 0x00000012ff037219 */ /* 0x080fe20000011603 */
[----:B------:R-:W-:Y:S01]  /*126d0*/  IMAD.MOV.U32 R2, RZ, RZ, R11 ;  /* 0x000000ffff027224 */ /* 0x000fe200078e000b */
[----:B------:R-:W-:Y:S01]  /*126e0*/  SHF.L.U32 R34, R7, R18, RZ ;  /* 0x0000001207227219 */ /* 0x000fe200000006ff */
[----:B------:R-:W4:Y:S01]  /*126f0*/  LDC R22, c[0x0][0x638] ;  /* 0x00018e00ff167b82 */ /* 0x000f220000000800 */
[----:B------:R-:W-:-:S07]  /*12700*/  LOP3.LUT R17, RZ, R5, RZ, 0x33, !PT ;  /* 0x00000005ff117212 */ /* 0x000fce00078e33ff */
[----:B------:R-:W0:Y:S01]  /*12710*/  LDC R23, c[0x0][0x610] ;  /* 0x00018400ff177b82 */ /* 0x000e220000000800 */
[----:B-1----:R-:W-:Y:S05]  /*12720*/  @!P0 BRA `(.L_x_280) ;  /* 0x0000000000288947 */ /* 0x002fea0003800000 */
        /* <DEDUP_REMOVED lines=10> */
.L_x_280:
[----:B--2---:R-:W-:Y:S01]  /*127d0*/  SHF.R.U64 R0, R2, R19, R3 ;  /* 0x0000001302007219 */ /* 0x004fe20000001203 */
[----:B0-----:R-:W-:Y:S01]  /*127e0*/  VIADD R3, R14, 0xffffffff ;  /* 0xffffffff0e037836 */ /* 0x001fe20000000000 */
[----:B------:R-:W-:Y:S01]  /*127f0*/  LOP3.LUT R5, R8, R17, RZ, 0xc0, !PT ;  /* 0x0000001108057212 */ /* 0x000fe200078ec0ff */
[----:B------:R-:W-:Y:S01]  /*12800*/  IMAD.MOV R12, RZ, RZ, -R12 ;  /* 0x000000ffff0c7224 */ /* 0x000fe200078e0a0c */
[----:B------:R-:W-:Y:S01]  /*12810*/  R2UR UR6, R24 ;  /* 0x00000000180672ca */ /* 0x000fe200000e0000 */
[----:B------:R-:W-:Y:S01]  /*12820*/  IMAD.MOV R2, RZ, RZ, -R0 ;  /* 0x000000ffff027224 */ /* 0x000fe200078e0a00 */
[----:B------:R-:W-:Y:S01]  /*12830*/  LOP3.LUT R3, R10, R3, RZ, 0xc0, !PT ;  /* 0x000000030a037212 */ /* 0x000fe200078ec0ff */
[----:B------:R-:W-:Y:S02]  /*12840*/  IMAD R34, R34, R0, R5 ;  /* 0x0000000022227224 */ /* 0x000fe400078e0205 */
[----:B------:R-:W-:Y:S02]  /*12850*/  @P3 IMAD R15, R13, R12, R16 ;  /* 0x0000000c0d0f3224 */ /* 0x000fe400078e0210 */
[----:B----4-:R-:W-:-:S02]  /*12860*/  IMAD R0, R2, R22, R11 ;  /* 0x0000001602007224 */ /* 0x010fc400078e020b */
[----:B------:R-:W-:Y:S02]  /*12870*/  IMAD R34, R34, R23, R15 ;  /* 0x0000001722227224 */ /* 0x000fe400078e020f */
[----:B------:R-:W-:Y:S02]  /*12880*/  IMAD R3, R0, R14, R3 ;  /* 0x0000000e00037224 */ /* 0x000fe400078e0203 */
[----:B------:R-:W-:Y:S02]  /*12890*/  IMAD.U32 R4, RZ, RZ, UR6 ;  /* 0x00000006ff047e24 */ /* 0x000fe4000f8e00ff */
[----:B------:R-:W-:Y:S01]  /*128a0*/  IMAD.MOV.U32 R0, RZ, RZ, 0x1 ;  /* 0x00000001ff007424 */ /* 0x000fe200078e00ff */
[----:B------:R-:W-:Y:S02]  /*128b0*/  SEL R2, R3, R34, !P3 ;  /* 0x0000002203027207 */ /* 0x000fe40005800000 */
[----:B------:R2:W-:Y:S01]  /*128c0*/  STL [R1+0x5c], R4 ;  /* 0x00005c0401007387 */ /* 0x0005e20000100800 */
[----:B------:R-:W-:-:S03]  /*128d0*/  SEL R34, R34, R3, !P3 ;  /* 0x0000000322227207 */ /* 0x000fc60005800000 */
[----:B------:R2:W-:Y:S04]  /*128e0*/  STL [R1+0x64], R2 ;  /* 0x0000640201007387 */ /* 0x0005e80000100800 */
.L_x_278:
[----:B--2---:R-:W2:Y:S04]  /*128f0*/  LDL.LU R4, [R1+0x4c] ;  /* 0x00004c0001047983 */ /* 0x004ea80000300800 */
[----:B0-----:R-:W5:Y:S04]  /*12900*/  LDL R3, [R1+0x60] ;  /* 0x0000600001037983 */ /* 0x001f680000100800 */
[----:B------:R-:W3:Y:S01]  /*12910*/  LDL.LU R2, [R1+0x58] ;  /* 0x0000580001027983 */ /* 0x000ee20000300800 */
[----:B------:R-:W-:-:S03]  /*12920*/  LOP3.LUT P0, RZ, R0, 0xff, RZ, 0xc0, !PT ;  /* 0x000000ff00ff7812 */ /* 0x000fc6000780c0ff */
[----:B------:R-:W-:Y:S01]  /*12930*/  STL [R1+0x68], R34 ;  /* 0x0000682201007387 */ /* 0x000fe20000100800 */
[----:B--2---:R-:W-:Y:S02]  /*12940*/  R2UR UR6, R4 ;  /* 0x00000000040672ca */ /* 0x004fe400000e0000 */
[----:B-----5:R-:W-:Y:S02]  /*12950*/  R2UR UR8, R3 ;  /* 0x00000000030872ca */ /* 0x020fe400000e0000 */
[----:B---3--:R-:W-:-:S11]  /*12960*/  R2UR UR9, R2 ;  /* 0x00000000020972ca */ /* 0x008fd600000e0000 */
[----:B------:R-:W-:-:S04]  /*12970*/  UIADD3 UR6, UR8, UR6, URZ ;  /* 0x0000000608067290 */ /* 0x000fc8000fffe03f */
[----:B------:R-:W-:Y:S02]  /*12980*/  USHF.R.U32.HI UR7, URZ, 0x1, UR6 ;  /* 0x000000013f077899 */ /* 0x000fe40008011606 */
[----:B------:R-:W-:Y:S02]  /*12990*/  UISETP.GT.U32.AND UP0, UPT, UR6, 0x1, UPT ;  /* 0x000000010600788c */ /* 0x000fe4000bf04070 */
[----:B------:R-:W-:Y:S02]  /*129a0*/  ULOP3.LUT UR7, UR7, 0x1, URZ, 0xc0, !UPT ;  /* 0x0000000107077892 */ /* 0x000fe4000f8ec03f */
[----:B------:R-:W-:Y:S02]  /*129b0*/  UISETP.LT.U32.AND UP0, UPT, UR8, 0x2, UP0 ;  /* 0x000000020800788c */ /* 0x000fe40008701070 */
[----:B------:R-:W-:Y:S02]  /*129c0*/  UISETP.NE.U32.AND UP1, UPT, UR7, 0x1, UPT ;  /* 0x000000010700788c */ /* 0x000fe4000bf25070 */
[----:B------:R-:W-:-:S02]  /*129d0*/  ULOP3.LUT UR6, UR6, 0x1, URZ, 0xc0, !UPT ;  /* 0x0000000106067892 */ /* 0x000fc4000f8ec03f */
[----:B------:R-:W-:Y:S02]  /*129e0*/  UISETP.GT.U32.AND UP1, UPT, UR8, 0x1, !UP1 ;  /* 0x000000010800788c */ /* 0x000fe4000cf24070 */
[----:B------:R-:W-:Y:S02]  /*129f0*/  USEL UR8, URZ, 0x1, !UP0 ;  /* 0x000000013f087887 */ /* 0x000fe4000c000000 */
[----:B------:R-:W-:Y:S01]  /*12a00*/  USEL UR7, URZ, 0x1, !UP1 ;  /* 0x000000013f077887 */ /* 0x000fe2000c800000 */
[----:B------:R-:W-:-:S03]  /*12a10*/  IMAD.U32 R0, RZ, RZ, UR6 ;  /* 0x00000006ff007e24 */ /* 0x000fc6000f8e00ff */
[----:B------:R-:W-:Y:S02]  /*12a20*/  ULOP3.LUT UR9, UR7, UR9, UR8, 0x96, !UPT ;  /* 0x0000000907097292 */ /* 0x000fe4000f8e9608 */
[----:B------:R0:W-:Y:S04]  /*12a30*/  STL [R1+0x4c], R0 ;  /* 0x00004c0001007387 */ /* 0x0001e80000100800 */
[----:B0-----:R-:W-:-:S05]  /*12a40*/  IMAD.U32 R0, RZ, RZ, UR9 ;  /* 0x00000009ff007e24 */ /* 0x001fca000f8e00ff */
[----:B------:R0:W-:Y:S01]  /*12a50*/  STL [R1+0x58], R0 ;  /* 0x0000580001007387 */ /* 0x0001e20000100800 */
[----:B------:R-:W-:Y:S05]  /*12a60*/  @P0 BRA `(.L_x_281) ;  /* 0xfffffee800500947 */ /* 0x000fea000383ffff */
[----:B------:R-:W-:Y:S05]  /*12a70*/  EXIT ;  /* 0x000000000000794d */ /* 0x000fea0003800000 */
.L_x_7:
[----:B------:R-:W2:Y:S01]  /*12a80*/  LDL R22, [R1+0x54] ;  /* 0x0000540001167983 */ /* 0x000ea20000100800 */
[----:B------:R-:W-:-:S03]  /*12a90*/  ULDC.64 UR4, c[0x0][0x650] ;  /* 0x0001940000047ab9 */ /* 0x000fc60000000a00 */
[----:B0-----:R-:W3:Y:S01]  /*12aa0*/  LDL R23, [R1+0x50] ;  /* 0x0000500001177983 */ /* 0x001ee20000100800 */
[----:B------:R-:W-:Y:S01]  /*12ab0*/  PRMT R4, RZ, 0x7610, R4 ;  /* 0x00007610ff047816 */ /* 0x000fe20000000004 */
[----:B------:R-:W-:Y:S02]  /*12ac0*/  IMAD.MOV.U32 R5, RZ, RZ, -0x1 ;  /* 0xffffffffff057424 */ /* 0x000fe400078e00ff */
[----:B------:R-:W-:Y:S02]  /*12ad0*/  IMAD.MOV.U32 R7, RZ, RZ, -0x1 ;  /* 0xffffffffff077424 */ /* 0x000fe400078e00ff */
[----:B------:R-:W-:Y:S01]  /*12ae0*/  IMAD.MOV.U32 R6, RZ, RZ, -0x1 ;  /* 0xffffffffff067424 */ /* 0x000fe200078e00ff */
[----:B--2---:R-:W-:-:S04]  /*12af0*/  ISETP.GE.U32.AND P0, PT, R22, UR4, PT ;  /* 0x0000000416007c0c */ /* 0x004fc8000bf06070 */
[----:B---3--:R-:W-:-:S13]  /*12b00*/  ISETP.GE.U32.AND.EX P0, PT, R23, UR5, PT, P0 ;  /* 0x0000000517007c0c */ /* 0x008fda000bf06100 */
[----:B------:R-:W-:Y:S05]  /*12b10*/  @P0 BRA `(.L_x_282) ;  /* 0x00000004002c0947 */ /* 0x000fea0003800000 */
[----:B------:R-:W0:Y:S01]  /*12b20*/  LDC.64 R14, c[0x0][0x628] ;  /* 0x00018a00ff0e7b82 */ /* 0x000e220000000a00 */
[----:B------:R-:W-:Y:S02]  /*12b30*/  IMAD.MOV.U32 R8, RZ, RZ, R22 ;  /* 0x000000ffff087224 */ /* 0x000fe400078e0016 */
[----:B------:R-:W-:-:S05]  /*12b40*/  IMAD.MOV.U32 R9, RZ, RZ, R23 ;  /* 0x000000ffff097224 */ /* 0x000fca00078e0017 */
[----:B------:R-:W1:Y:S08]  /*12b50*/  LDC R10, c[0x0][0x630] ;  /* 0x00018c00ff0a7b82 */ /* 0x000e700000000800 */
[----:B------:R-:W2:Y:S01]  /*12b60*/  LDC.64 R16, c[0x0][0x620] ;  /* 0x00018800ff107b82 */ /* 0x000ea20000000a00 */
[----:B0-----:R-:W-:-:S04]  /*12b70*/  ISETP.NE.U32.AND P0, PT, R14, RZ, PT ;  /* 0x000000ff0e00720c */ /* 0x001fc80003f05070 */
[----:B------:R-:W-:-:S13]  /*12b80*/  ISETP.NE.AND.EX P0, PT, R15, RZ, PT, P0 ;  /* 0x000000ff0f00720c */ /* 0x000fda0003f05300 */
[----:B-12---:R-:W-:Y:S05]  /*12b90*/  @!P0 BRA `(.L_x_283) ;  /* 0x0000000000288947 */ /* 0x006fea0003800000 */
[----:B------:R-:W0:Y:S02]  /*12ba0*/  LDC R4, c[0x0][0x634] ;  /* 0x00018d00ff047b82 */ /* 0x000e240000000800 */
[----:B0-----:R-:W-:-:S05]  /*12bb0*/  IADD3 R9, P0, R22, R4, RZ ;  /* 0x0000000416097210 */ /* 0x001fca0007f1e0ff */
        /* <DEDUP_REMOVED lines=8> */
.L_x_283:
[----:B------:R-:W0:Y:S01]  /*12c40*/  LDC.64 R20, c[0x0][0x640] ;  /* 0x00019000ff147b82 */ /* 0x000e220000000a00 */
[-CC-:B------:R-:W-:Y:S02]  /*12c50*/  SHF.R.U64 R14, R8, R10.reuse, R9.reuse ;  /* 0x0000000a080e7219 */ /* 0x180fe40000001209 */
[----:B------:R-:W-:Y:S02]  /*12c60*/  SHF.R.U32.HI R4, RZ, R10, R9 ;  /* 0x0000000aff047219 */ /* 0x000fe40000011609 */
[----:B------:R-:W-:-:S03]  /*12c70*/  IADD3 R7, P0, RZ, -R14, RZ ;  /* 0x8000000eff077210 */ /* 0x000fc60007f1e0ff */
[----:B------:R-:W1:Y:S02]  /*12c80*/  LDC R8, c[0x0][0x618] ;  /* 0x00018600ff087b82 */ /* 0x000e640000000800 */
[----:B------:R-:W-:Y:S02]  /*12c90*/  IMAD.X R5, RZ, RZ, ~R4, P0 ;  /* 0x000000ffff057224 */ /* 0x000fe400000e0e04 */
[----:B------:R-:W-:Y:S02]  /*12ca0*/  IMAD.MOV.U32 R4, RZ, RZ, R22 ;  /* 0x000000ffff047224 */ /* 0x000fe400078e0016 */
[-C--:B------:R-:W-:Y:S02]  /*12cb0*/  IMAD R6, R5, R16.reuse, RZ ;  /* 0x0000001005067224 */ /* 0x080fe400078e02ff */
[----:B------:R-:W2:Y:S01]  /*12cc0*/  LDC R18, c[0x0][0x608] ;  /* 0x00018200ff127b82 */ /* 0x000ea20000000800 */
[----:B------:R-:W-:Y:S02]  /*12cd0*/  IMAD.MOV.U32 R5, RZ, RZ, R23 ;  /* 0x000000ffff057224 */ /* 0x000fe400078e0017 */
[----:B------:R-:W-:-:S05]  /*12ce0*/  IMAD.WIDE.U32 R4, R7, R16, R4 ;  /* 0x0000001007047225 */ /* 0x000fca00078e0004 */
[----:B------:R-:W3:Y:S01]  /*12cf0*/  LDC R19, c[0x0][0x658] ;  /* 0x00019600ff137b82 */ /* 0x000ee20000000800 */
[----:B------:R-:W-:Y:S01]  /*12d00*/  IMAD R7, R7, R17, R6 ;  /* 0x0000001107077224 */ /* 0x000fe200078e0206 */
[----:B0-----:R-:W-:Y:S01]  /*12d10*/  ISETP.NE.U32.AND P0, PT, R20, RZ, PT ;  /* 0x000000ff1400720c */ /* 0x001fe20003f05070 */
[----:B------:R-:W-:Y:S02]  /*12d20*/  IMAD.MOV.U32 R6, RZ, RZ, -0x1 ;  /* 0xffffffffff067424 */ /* 0x000fe400078e00ff */
[----:B------:R-:W-:Y:S01]  /*12d30*/  IMAD.IADD R5, R5, 0x1, R7 ;  /* 0x0000000105057824 */ /* 0x000fe200078e0207 */
[----:B------:R-:W-:Y:S02]  /*12d40*/  ISETP.NE.AND.EX P0, PT, R21, RZ, PT, P0 ;  /* 0x000000ff1500720c */ /* 0x000fe40003f05300 */
[----:B------:R-:W0:Y:S02]  /*12d50*/  LDC R17, c[0x0][0x600] ;  /* 0x00018000ff117b82 */ /* 0x000e240000000800 */
[----:B-1----:R-:W-:-:S02]  /*12d60*/  SHF.R.U64 R10, R4, R8, R5 ;  /* 0x00000008040a7219 */ /* 0x002fc40000001205 */
[----:B------:R-:W-:-:S04]  /*12d70*/  SHF.R.U32.HI R5, RZ, R8, R5 ;  /* 0x00000008ff057219 */ /* 0x000fc80000011605 */
[----:B------:R-:W1:Y:S01]  /*12d80*/  LDC R22, c[0x0][0x648] ;  /* 0x00019200ff167b82 */ /* 0x000e620000000800 */
[-CC-:B--2---:R-:W-:Y:S02]  /*12d90*/  SHF.R.U64 R15, R10, R18.reuse, R5.reuse ;  /* 0x000000120a0f7219 */ /* 0x184fe40000001205 */
[----:B------:R-:W-:Y:S01]  /*12da0*/  SHF.R.U32.HI R4, RZ, R18, R5 ;  /* 0x00000012ff047219 */ /* 0x000fe20000011605 */
[----:B------:R-:W-:-:S04]  /*12db0*/  IMAD.MOV.U32 R18, RZ, RZ, 0x1 ;  /* 0x00000001ff127424 */ /* 0x000fc800078e00ff */
[----:B------:R-:W2:Y:S01]  /*12dc0*/  LDC R23, c[0x0][0x638] ;  /* 0x00018e00ff177b82 */ /* 0x000ea20000000800 */
[-CC-:B---3--:R-:W-:Y:S02]  /*12dd0*/  SHF.R.U64 R16, R15, R19.reuse, R4.reuse ;  /* 0x000000130f107219 */ /* 0x188fe40000001204 */
[-C--:B------:R-:W-:Y:S02]  /*12de0*/  SHF.L.U32 R6, R6, R19.reuse, RZ ;  /* 0x0000001306067219 */ /* 0x080fe400000006ff */
[----:B------:R-:W-:Y:S01]  /*12df0*/  SHF.R.U32.HI R5, RZ, R19, R4 ;  /* 0x00000013ff057219 */ /* 0x000fe20000011604 */
[----:B------:R-:W-:Y:S01]  /*12e00*/  IMAD.MOV.U32 R4, RZ, RZ, R16 ;  /* 0x000000ffff047224 */ /* 0x000fe200078e0010 */
[----:B------:R-:W-:Y:S01]  /*12e10*/  LOP3.LUT R24, RZ, R6, RZ, 0x33, !PT ;  /* 0x00000006ff187212 */ /* 0x000fe200078e33ff */
[----:B------:R-:W3:Y:S01]  /*12e20*/  LDC R25, c[0x0][0x610] ;  /* 0x00018400ff197b82 */ /* 0x000ee20000000800 */
[----:B------:R-:W-:Y:S05]  /*12e30*/  @!P0 BRA `(.L_x_284) ;  /* 0x0000000000288947 */ /* 0x000fea0003800000 */
        /* <DEDUP_REMOVED lines=10> */
.L_x_284:
[----:B-1----:R-:W-:Y:S01]  /*12ee0*/  SHF.R.U64 R4, R4, R22, R5 ;  /* 0x0000001604047219 */ /* 0x002fe20000001205 */
[----:B0-----:R-:W-:Y:S01]  /*12ef0*/  VIADD R7, R17, 0xffffffff ;  /* 0xffffffff11077836 */ /* 0x001fe20000000000 */
[----:B------:R-:W-:Y:S01]  /*12f00*/  SHF.L.U32 R18, R18, R19, RZ ;  /* 0x0000001312127219 */ /* 0x000fe200000006ff */
[----:B------:R-:W-:Y:S01]  /*12f10*/  @P3 IMAD R0, R11, R12, R2 ;  /* 0x0000000c0b003224 */ /* 0x000fe200078e0202 */
[----:B------:R-:W-:Y:S01]  /*12f20*/  LOP3.LUT R3, R15, R24, RZ, 0xc0, !PT ;  /* 0x000000180f037212 */ /* 0x000fe200078ec0ff */
[----:B------:R-:W-:Y:S01]  /*12f30*/  IMAD.MOV R5, RZ, RZ, -R4 ;  /* 0x000000ffff057224 */ /* 0x000fe200078e0a04 */
[----:B------:R-:W-:Y:S01]  /*12f40*/  LOP3.LUT R7, R10, R7, RZ, 0xc0, !PT ;  /* 0x000000070a077212 */ /* 0x000fe200078ec0ff */
[----:B------:R-:W-:Y:S02]  /*12f50*/  IMAD.MOV.U32 R6, RZ, RZ, R14 ;  /* 0x000000ffff067224 */ /* 0x000fe400078e000e */
[----:B------:R-:W-:Y:S02]  /*12f60*/  IMAD R3, R18, R4, R3 ;  /* 0x0000000412037224 */ /* 0x000fe400078e0203 */
[----:B--2---:R-:W-:-:S02]  /*12f70*/  IMAD R2, R5, R23, R16 ;  /* 0x0000001705027224 */ /* 0x004fc400078e0210 */
[----:B---3--:R-:W-:Y:S02]  /*12f80*/  IMAD R0, R3, R25, R0 ;  /* 0x0000001903007224 */ /* 0x008fe400078e0200 */
[----:B------:R-:W-:Y:S02]  /*12f90*/  IMAD R5, R2, R17, R7 ;  /* 0x0000001102057224 */ /* 0x000fe400078e0207 */
[----:B------:R-:W-:-:S03]  /*12fa0*/  IMAD.MOV.U32 R4, RZ, RZ, 0x1 ;  /* 0x00000001ff047424 */ /* 0x000fc600078e00ff */
[----:B------:R-:W-:Y:S02]  /*12fb0*/  SEL R7, R5, R0, !P3 ;  /* 0x0000000005077207 */ /* 0x000fe40005800000 */
[----:B------:R-:W-:-:S07]  /*12fc0*/  SEL R5, R0, R5, !P3 ;  /* 0x0000000500057207 */ /* 0x000fce0005800000 */
.L_x_282:
[----:B------:R-:W-:-:S08]  /*12fd0*/  NOP ;  /* 0x0000000000007918 */ /* 0x000fd00000000000 */
[----:B------:R-:W0:-:S00]  /*12fe0*/  USETMAXREG.DEALLOC.CTAPOOL 0x28 ;  /* 0x00000028000079c8 */ /* 0x000e0000080e0500 */
[----:B------:R-:W-:-:S13]  /*12ff0*/  ISETP.NE.AND P0, PT, RZ, UR8, PT ;  /* 0x00000008ff007c0c */ /* 0x000fda000bf05270 */
[----:B------:R-:W-:Y:S05]  /*13000*/  @P0 EXIT ;  /* 0x000000000000094d */ /* 0x000fea0003800000 */
[----:B0-----:R-:W-:Y:S01]  /*13010*/  LOP3.LUT P0, RZ, R4, 0xff, RZ, 0xc0, !PT ;  /* 0x000000ff04ff7812 */ /* 0x001fe2000780c0ff */
[----:B------:R-:W-:Y:S02]  /*13020*/  IMAD.MOV.U32 R13, RZ, RZ, 0x1 ;  /* 0x00000001ff0d7424 */ /* 0x000fe400078e00ff */
[----:B------:R-:W-:-:S10]  /*13030*/  IMAD.MOV.U32 R12, RZ, RZ, RZ ;  /* 0x000000ffff0c7224 */ /* 0x000fd400078e00ff */
[----:B------:R-:W-:Y:S05]  /*13040*/  @!P0 BRA `(.L_x_285) ;  /* 0x0000000c008c8947 */ /* 0x000fea0003800000 */
[----:B------:R-:W2:Y:S01]  /*13050*/  LDL R0, [R1+0x48] ;  /* 0x0000480001007983 */ /* 0x000ea20000100800 */
[----:B------:R-:W-:Y:S01]  /*13060*/  ULDC UR5, c[0x0][0x658] ;  /* 0x0001960000057ab9 */ /* 0x000fe20000000800 */
[----:B------:R-:W-:Y:S01]  /*13070*/  UMOV UR7, 0xffffffff ;  /* 0xffffffff00077882 */ /* 0x000fe20000000000 */
[----:B------:R-:W-:Y:S01]  /*13080*/  ULDC UR6, c[0x0][0xc] ;  /* 0x0000030000067ab9 */ /* 0x000fe20000000800 */
[----:B------:R-:W0:Y:S01]  /*13090*/  S2R R10, SR_CgaCtaId ;  /* 0x00000000000a7919 */ /* 0x000e220000008800 */
[----:B------:R-:W-:Y:S01]  /*130a0*/  UMOV UR8, 0x1 ;  /* 0x0000000100087882 */ /* 0x000fe20000000000 */
[----:B------:R-:W-:Y:S01]  /*130b0*/  BSSY B0, `(.L_x_285) ;  /* 0x00000dc000007945 */ /* 0x000fe20003800000 */
[----:B------:R-:W-:Y:S01]  /*130c0*/  IMAD.MOV.U32 R9, RZ, RZ, 0x1 ;  /* 0x00000001ff097424 */ /* 0x000fe200078e00ff */
[----:B------:R-:W-:Y:S01]  /*130d0*/  ULDC UR4, c[0x0][0x600] ;  /* 0x0001800000047ab9 */ /* 0x000fe20000000800 */
[----:B------:R-:W-:Y:S01]  /*130e0*/  IMAD.MOV.U32 R13, RZ, RZ, 0x1 ;  /* 0x00000001ff0d7424 */ /* 0x000fe200078e00ff */
[----:B------:R-:W-:Y:S01]  /*130f0*/  UIADD3 UR4, UR4, -0x1, URZ ;  /* 0xffffffff04047890 */ /* 0x000fe2000fffe03f */
[----:B------:R-:W-:Y:S01]  /*13100*/  IMAD.MOV.U32 R12, RZ, RZ, RZ ;  /* 0x000000ffff0c7224 */ /* 0x000fe200078e00ff */
[----:B------:R-:W-:Y:S01]  /*13110*/  ULDC.64 UR38, c[0x0][0x198] ;  /* 0x0000660000267ab9 */ /* 0x000fe20000000a00 */
[----:B0-----:R-:W-:-:S02]  /*13120*/  LOP3.LUT R10, R10, 0x1, RZ, 0xc0, !PT ;  /* 0x000000010a0a7812 */ /* 0x001fc400078ec0ff */
[----:B--2---:R-:W-:Y:S02]  /*13130*/  R2UR UR9, R0 ;  /* 0x00000000000972ca */ /* 0x004fe400000e0000 */
[----:B------:R-:W0:Y:S11]  /*13140*/  LDC R0, c[0x0][0x28c] ;  /* 0x0000a300ff007b82 */ /* 0x000e360000000800 */
[----:B------:R-:W-:-:S02]  /*13150*/  ULOP3.LUT UR13, UR9, 0x2, URZ, 0xfc, !UPT ;  /* 0x00000002090d7892 */ /* 0x000fc4000f8efc3f */
[----:B------:R-:W-:Y:S02]  /*13160*/  USHF.L.U32 UR9, UR7, UR5, URZ ;  /* 0x0000000507097299 */ /* 0x000fe4000800063f */
[----:B------:R-:W-:Y:S01]  /*13170*/  USHF.L.U32 UR5, UR8, UR5, URZ ;  /* 0x0000000508057299 */ /* 0x000fe2000800063f */
[----:B------:R-:W-:Y:S02]  /*13180*/  ULDC UR7, c[0x0][0x10] ;  /* 0x0000040000077ab9 */ /* 0x000fe40000000800 */
[----:B------:R-:W-:Y:S01]  /*13190*/  ULDC UR8, c[0x0][0x14] ;  /* 0x0000050000087ab9 */ /* 0x000fe20000000800 */
[----:B------:R-:W-:-:S04]  /*131a0*/  UIMAD.WIDE.U32 UR6, UR6, UR7, URZ ;  /* 0x00000007060672a5 */ /* 0x000fc8000f8e003f */
[----:B------:R-:W-:Y:S01]  /*131b0*/  UIMAD.WIDE.U32 UR30, UR6, UR8, URZ ;  /* 0x00000008061e72a5 */ /* 0x000fe2000f8e003f */
[----:B0-----:R-:W-:Y:S01]  /*131c0*/  VIADD R0, R0, 0xff ;  /* 0x000000ff00007836 */ /* 0x001fe20000000000 */
[----:B------:R-:W-:Y:S02]  /*131d0*/  UIMAD UR7, UR7, UR8, URZ ;  /* 0x00000008070772a4 */ /* 0x000fe4000f8e023f */
[----:B------:R-:W-:Y:S02]  /*131e0*/  ULOP3.LUT UR6, URZ, UR9, URZ, 0x33, !UPT ;  /* 0x000000093f067292 */ /* 0x000fe4000f8e333f */
[----:B------:R-:W-:Y:S01]  /*131f0*/  SHF.R.S32.HI R3, RZ, 0x1f, R0 ;  /* 0x0000001fff037819 */ /* 0x000fe20000011400 */
[----:B------:R-:W-:-:S03]  /*13200*/  UIADD3 UR7, UR31, UR7, URZ ;  /* 0x000000071f077290 */ /* 0x000fc6000fffe03f */
[----:B------:R-:W-:-:S04]  /*13210*/  LEA.HI R3, R3, R0, RZ, 0x8 ;  /* 0x0000000003037211 */ /* 0x000fc800078f40ff */
[----:B------:R-:W-:-:S05]  /*13220*/  SHF.R.S32.HI R11, RZ, 0x8, R3 ;  /* 0x00000008ff0b7819 */ /* 0x000fca0000011403 */
[----:B------:R-:W-:-:S07]  /*13230*/  VIADD R8, R11, 0x1 ;  /* 0x000000010b087836 */ /* 0x000fce0000000000 */
.L_x_296:
[----:B------:R-:W-:-:S03]  /*13240*/  UMOV UR8, 0xffffffff ;  /* 0xffffffff00087882 */ /* 0x000fc60000000000 */
[----:B------:R-:W-:Y:S05]  /*13250*/  BRA.DIV UR8, `(.L_x_286) ;  /* 0x0000000e08c47947 */ /* 0x000fea000b800000 */
[----:B------:R-:W-:-:S13]  /*13260*/  ELECT P0, URZ, PT ;  /* 0x00000000003f782f */ /* 0x000fda0003800000 */
.L_x_305:
[----:B------:R-:W0:Y:S01]  /*13270*/  LDC R0, c[0x0][0x28c] ;  /* 0x0000a300ff007b82 */ /* 0x000e220000000800 */
[----:B------:R-:W-:Y:S01]  /*13280*/  BSSY B1, `(.L_x_287) ;  /* 0x0000047000017945 */ /* 0x000fe20003800000 */
[----:B0-----:R-:W-:-:S13]  /*13290*/  ISETP.LT.OR P0, PT, R0, 0x1, !P0 ;  /* 0x000000010000780c */ /* 0x001fda0004701670 */
[----:B------:R-:W-:Y:S05]  /*132a0*/  @P0 BRA `(.L_x_288) ;  /* 0x0000000400100947 */ /* 0x000fea0003800000 */
[----:B------:R-:W-:Y:S02]  /*132b0*/  IMAD R7, R7, 0x2, R10 ;  /* 0x0000000207077824 */ /* 0x000fe400078e020a */
[----:B------:R-:W-:Y:S02]  /*132c0*/  IMAD.SHL.U32 R14, R5, 0x80, RZ ;  /* 0x00000080050e7824 */ /* 0x000fe400078e00ff */
[----:B------:R-:W-:Y:S02]  /*132d0*/  IMAD.MOV.U32 R17, RZ, RZ, RZ ;  /* 0x000000ffff117224 */ /* 0x000fe400078e00ff */
[----:B------:R-:W-:Y:S02]  /*132e0*/  IMAD.MOV.U32 R0, RZ, RZ, R8 ;  /* 0x000000ffff007224 */ /* 0x000fe400078e0008 */
[----:B------:R-:W-:Y:S02]  /*132f0*/  IMAD.MOV.U32 R2, RZ, RZ, R13 ;  /* 0x000000ffff027224 */ /* 0x000fe400078e000d */
[----:B------:R-:W-:-:S02]  /*13300*/  IMAD.MOV.U32 R3, RZ, RZ, R12 ;  /* 0x000000ffff037224 */ /* 0x000fc400078e000c */
[----:B------:R-:W-:-:S07]  /*13310*/  IMAD R7, R7, 0x78, RZ ;  /* 0x0000007807077824 */ /* 0x000fce00078e02ff */
.L_x_291:
[----:B------:R-:W0:Y:S01]  /*13320*/  S2R R5, SR_CgaCtaId ;  /* 0x0000000000057919 */ /* 0x000e220000008800 */
[----:B------:R-:W-:Y:S01]  /*13330*/  MOV R4, 0x400 ;  /* 0x0000040000047802 */ /* 0x000fe20000000f00 */
[----:B------:R-:W1:Y:S03]  /*13340*/  S2R R18, SR_TID.X ;  /* 0x0000000000127919 */ /* 0x000e660000002100 */
[----:B0-----:R-:W-:Y:S02]  /*13350*/  LEA R16, R5, R4, 0x18 ;  /* 0x0000000405107211 */ /* 0x001fe400078ec0ff */
[----:B------:R-:W-:Y:S02]  /*13360*/  SHF.L.U32 R4, R2, 0x1f, RZ ;  /* 0x0000001f02047819 */ /* 0x000fe400000006ff */
[----:B-1----:R-:W-:Y:S01]  /*13370*/  LOP3.LUT P1, RZ, R18, 0x7f, RZ, 0xc0, !PT ;  /* 0x0000007f12ff7812 */ /* 0x002fe2000782c0ff */
[----:B------:R-:W-:-:S04]  /*13380*/  IMAD R15, R3, 0x8, R16 ;  /* 0x00000008030f7824 */ /* 0x000fc800078e0210 */
[----:B------:R-:W0:Y:S08]  /*13390*/  SYNCS.PHASECHK.TRANS64.TRYWAIT P0, [R15+URZ+0x10], R4 ;  /* 0x000010040f0075a7 */ /* 0x000e30000800017f */
[----:B------:R-:W1:Y:S01]  /*133a0*/  @!P1 LDC R5, c[0x0][0x500] ;  /* 0x00014000ff059b82 */ /* 0x000e620000000800 */
[----:B0-----:R-:W-:Y:S05]  /*133b0*/  @!P0 BRA `(.L_x_289) ;  /* 0x0000000c008c8947 */ /* 0x001fea0003800000 */
.L_x_306:
[----:B------:R-:W-:Y:S01]  /*133c0*/  UPRMT UR8, UR13, 0x9910, URZ ;  /* 0x000099100d087896 */ /* 0x000fe2000800003f */
[----:B-1----:R1:W-:Y:S03]  /*133d0*/  @!P1 SYNCS.ARRIVE.TRANS64 RZ, [R15+URZ], R5 ;  /* 0x000000050fff99a7 */ /* 0x0023e6000800003f */
[----:B------:R-:W-:-:S06]  /*133e0*/  UISETP.NE.AND UP0, UPT, UR8, 0x2, UPT ;  /* 0x000000020800788c */ /* 0x000fcc000bf05270 */
[----:B------:R-:W-:-:S13]  /*133f0*/  PLOP3.LUT P0, PT, PT, PT, UP0, 0x80, 0x0 ;  /* 0x000000000000781c */ /* 0x000fda0003f0f008 */
[----:B-1----:R-:W-:Y:S05]  /*13400*/  @P0 BRA `(.L_x_290) ;  /* 0x0000000000040947 */ /* 0x002fea0003800000 */
[----:B------:R-:W-:Y:S01]  /*13410*/  BPT.TRAP 0x1 ;  /* 0x000000040000795c */ /* 0x000fe20000300000 */
.L_x_290:
[----:B0-----:R-:W-:Y:S01]  /*13420*/  IMAD R4, R3, 0x4, R10 ;  /* 0x0000000403047824 */ /* 0x001fe200078e020a */
[----:B------:R-:W-:Y:S01]  /*13430*/  R2UR UR34, R17 ;  /* 0x00000000112272ca */ /* 0x000fe200000e0000 */
[----:B------:R-:W-:Y:S01]  /*13440*/  VIADD R0, R0, 0xffffffff ;  /* 0xffffffff00007836 */ /* 0x000fe20000000000 */
[----:B------:R-:W-:Y:S01]  /*13450*/  R2UR UR33, R15 ;  /* 0x000000000f2172ca */ /* 0x000fe200000e0000 */
[--C-:B------:R-:W-:Y:S01]  /*13460*/  IMAD R4, R4, 0x3c00, R16.reuse ;  /* 0x00003c0004047824 */ /* 0x100fe200078e0210 */
[----:B------:R-:W-:Y:S01]  /*13470*/  R2UR UR36, R6 ;  /* 0x00000000062472ca */ /* 0x000fe200000e0000 */
[----:B------:R-:W-:Y:S01]  /*13480*/  IMAD R16, R3, 0x8000, R16 ;  /* 0x0000800003107824 */ /* 0x000fe200078e0210 */
[----:B------:R-:W-:Y:S01]  /*13490*/  R2UR UR35, R14 ;  /* 0x000000000e2372ca */ /* 0x000fe200000e0000 */
[----:B------:R-:W-:Y:S01]  /*134a0*/  UIADD3 UR14, UP0, UR38, 0xf0, URZ ;  /* 0x000000f0260e7890 */ /* 0x000fe2000ff1e03f */
[----:B------:R-:W-:Y:S01]  /*134b0*/  R2UR UR8, R4 ;  /* 0x00000000040872ca */ /* 0x000fe200000e0000 */
[----:B------:R-:W-:Y:S01]  /*134c0*/  UIADD3 UR40, UP1, UR38, 0x1f0, URZ ;  /* 0x000001f026287890 */ /* 0x000fe2000ff3e03f */
[----:B------:R-:W-:Y:S01]  /*134d0*/  R2UR UR24, R16 ;  /* 0x00000000101872ca */ /* 0x000fe200000e0000 */
[----:B------:R-:W-:Y:S01]  /*134e0*/  UIADD3.X UR15, URZ, UR39, URZ, UP0, !UPT ;  /* 0x000000273f0f7290 */ /* 0x000fe200087fe43f */
[----:B------:R-:W-:Y:S01]  /*134f0*/  R2UR UR19, R7 ;  /* 0x00000000071372ca */ /* 0x000fe200000e0000 */
[----:B------:R-:W-:Y:S01]  /*13500*/  UIADD3 UR26, UR34, 0x80, URZ ;  /* 0x00000080221a7890 */ /* 0x000fe2000fffe03f */
[----:B------:R-:W-:Y:S01]  /*13510*/  ISETP.GT.AND P1, PT, R0, 0x1, PT ;  /* 0x000000010000780c */ /* 0x000fe20003f24270 */
[----:B------:R-:W-:Y:S01]  /*13520*/  UIADD3.X UR41, URZ, UR39, URZ, UP1, !UPT ;  /* 0x000000273f297290 */ /* 0x000fe20008ffe43f */
[----:B------:R-:W-:Y:S01]  /*13530*/  VIADD R3, R3, 0x1 ;  /* 0x0000000103037836 */ /* 0x000fe20000000000 */
[----:B------:R-:W-:Y:S01]  /*13540*/  UMOV UR22, 0x0 ;  /* 0x0000000000167882 */ /* 0x000fe20000000000 */
[----:B------:R-:W-:Y:S01]  /*13550*/  UMOV UR23, 0x10000000 ;  /* 0x1000000000177882 */ /* 0x000fe20000000000 */
[----:B------:R-:W-:Y:S01]  /*13560*/  UMOV UR25, UR33 ;  /* 0x0000002100197c82 */ /* 0x000fe20008000000 */
[----:B------:R-:W-:Y:S01]  /*13570*/  UMOV UR28, UR36 ;  /* 0x00000024001c7c82 */ /* 0x000fe20008000000 */
[----:B------:R-:W-:Y:S01]  /*13580*/  UIADD3 UR16, UR8, 0x10100, URZ ;  /* 0x0001010008107890 */ /* 0x000fe2000fffe03f */
[----:B------:R-:W-:Y:S01]  /*13590*/  ISETP.NE.AND P0, PT, R3, 0x2, PT ;  /* 0x000000020300780c */ /* 0x000fe20003f05270 */
[----:B------:R-:W-:Y:S01]  /*135a0*/  UIADD3 UR32, UR24, 0x100, URZ ;  /* 0x0000010018207890 */ /* 0x000fe2000fffe03f */
[----:B------:R-:W-:Y:S01]  /*135b0*/  VIADD R17, R17, 0x100 ;  /* 0x0000010011117836 */ /* 0x000fe20000000000 */
[----:B------:R-:W-:Y:S01]  /*135c0*/  UIADD3 UR24, UR24, 0x4100, URZ ;  /* 0x0000410018187890 */ /* 0x000fe2000fffe03f */
[----:B------:R-:W-:Y:S01]  /*135d0*/  SEL R5, RZ, 0x1, P0 ;  /* 0x00000001ff057807 */ /* 0x000fe20000000000 */
[----:B------:R-:W-:Y:S01]  /*135e0*/  UIADD3 UR8, UR8, 0x17900, URZ ;  /* 0x0001790008087890 */ /* 0x000fe2000fffe03f */
[----:B------:R-:W-:Y:S01]  /*135f0*/  SEL R3, R3, RZ, P0 ;  /* 0x000000ff03037207 */ /* 0x000fe20000000000 */
[----:B------:R-:W-:Y:S01]  /*13600*/  UMOV UR27, UR35 ;  /* 0x00000023001b7c82 */ /* 0x000fe20008000000 */
[----:B------:R-:W-:Y:S01]  /*13610*/  UMOV UR21, 0x30000 ;  /* 0x0003000000157882 */ /* 0x000fe20000000000 */
[----:B------:R-:W-:Y:S01]  /*13620*/  UMOV UR17, UR33 ;  /* 0x0000002100117c82 */ /* 0x000fe20008000000 */
[----:B------:R-:W-:Y:S01]  /*13630*/  UMOV UR18, UR34 ;  /* 0x0000002200127c82 */ /* 0x000fe20008000000 */
[----:B------:R-:W-:Y:S01]  /*13640*/  UMOV UR20, UR36 ;  /* 0x0000002400147c82 */ /* 0x000fe20008000000 */
[----:B------:R0:W-:Y:S01]  /*13650*/  UTMALDG.3D [UR32], [UR14], desc[UR22] ;  /* 0x000016200e0075b4 */ /* 0x0001e20008011000 */
[----:B------:R-:W-:Y:S01]  /*13660*/  UMOV UR9, UR33 ;  /* 0x0000002100097c82 */ /* 0x000fe20008000000 */
[----:B------:R-:W-:Y:S01]  /*13670*/  UMOV UR11, UR19 ;  /* 0x00000013000b7c82 */ /* 0x000fe20008000000 */
[----:B------:R-:W-:Y:S01]  /*13680*/  UMOV UR12, UR36 ;  /* 0x00000024000c7c82 */ /* 0x000fe20008000000 */
[----:B------:R-:W-:Y:S01]  /*13690*/  UMOV UR10, UR26 ;  /* 0x0000001a000a7c82 */ /* 0x000fe20008000000 */
[----:B------:R-:W-:Y:S01]  /*136a0*/  LOP3.LUT R2, R2, R5, RZ, 0x3c, !PT ;  /* 0x0000000502027212 */ /* 0x000fe200078e3cff */
[----:B------:R0:W-:Y:S01]  /*136b0*/  UTMALDG.3D [UR24], [UR14], desc[UR22] ;  /* 0x000016180e0075b4 */ /* 0x0001e20008011000 */
[----:B------:R0:W-:Y:S01]  /*136c0*/  UTMALDG.3D.MULTICAST [UR16], [UR40], UR21, desc[UR22] ;  /* 0x00001610280073b4 */ /* 0x0001e20008011815 */
[----:B------:R0:W-:Y:S02]  /*136d0*/  UTMALDG.3D.MULTICAST [UR8], [UR40], UR21, desc[UR22] ;  /* 0x00001608280073b4 */ /* 0x0001e40008011815 */
[----:B0-----:R-:W-:Y:S05]  /*136e0*/  @P1 BRA `(.L_x_291) ;  /* 0xfffffffc000c1947 */ /* 0x001fea000383ffff */
.L_x_288:
[----:B------:R-:W-:Y:S05]  /*136f0*/  BSYNC B1 ;  /* 0x0000000000017941 */ /* 0x000fea0003800000 */
.L_x_287:
[----:B------:R-:W2:Y:S01]  /*13700*/  LDL.LU R18, [R1+0x50] ;  /* 0x0000500001127983 */ /* 0x000ea20000300800 */
[----:B------:R-:W-:Y:S01]  /*13710*/  LOP3.LUT P1, RZ, R9, 0xff, RZ, 0xc0, !PT ;  /* 0x000000ff09ff7812 */ /* 0x000fe2000782c0ff */
[----:B------:R-:W-:Y:S01]  /*13720*/  IMAD.IADD R12, R11, 0x1, R12 ;  /* 0x000000010b0c7824 */ /* 0x000fe200078e020c */
[----:B------:R-:W-:Y:S01]  /*13730*/  ULDC.64 UR8, c[0x0][0x650] ;  /* 0x0001940000087ab9 */ /* 0x000fe20000000a00 */
[----:B------:R-:W3:Y:S01]  /*13740*/  LDL.LU R16, [R1+0x54] ;  /* 0x0000540001107983 */ /* 0x000ee20000300800 */
[----:B------:R-:W-:Y:S01]  /*13750*/  BSSY B1, `(.L_x_292) ;  /* 0x000006f000017945 */ /* 0x000fe20003800000 */
[----:B------:R-:W-:Y:S01]  /*13760*/  IMAD.MOV.U32 R5, RZ, RZ, -0x1 ;  /* 0xffffffffff057424 */ /* 0x000fe200078e00ff */
[----:B------:R-:W-:Y:S01]  /*13770*/  SHF.R.U32.HI R0, RZ, 0x1, R12 ;  /* 0x00000001ff007819 */ /* 0x000fe2000001160c */
[----:B------:R-:W-:Y:S01]  /*13780*/  IMAD.MOV.U32 R7, RZ, RZ, -0x1 ;  /* 0xffffffffff077424 */ /* 0x000fe200078e00ff */
[----:B------:R-:W-:Y:S01]  /*13790*/  ISETP.GT.U32.AND P0, PT, R12, 0x1, PT ;  /* 0x000000010c00780c */ /* 0x000fe20003f04070 */
[----:B------:R-:W-:Y:S01]  /*137a0*/  IMAD.MOV.U32 R6, RZ, RZ, -0x1 ;  /* 0xffffffffff067424 */ /* 0x000fe200078e00ff */
[----:B------:R-:W-:-:S02]  /*137b0*/  LOP3.LUT R0, R0, 0x1, RZ, 0xc0, !PT ;  /* 0x0000000100007812 */ /* 0x000fc400078ec0ff */
[----:B------:R-:W-:Y:S01]  /*137c0*/  ISETP.LT.U32.AND P0, PT, R11, 0x2, P0 ;  /* 0x000000020b00780c */ /* 0x000fe20000701070 */
[----:B------:R-:W0:Y:S01]  /*137d0*/  @P1 S2R R3, SR_CgaCtaId ;  /* 0x0000000000031919 */ /* 0x000e220000008800 */
[----:B------:R-:W-:Y:S02]  /*137e0*/  @P1 MOV R2, 0x400 ;  /* 0x0000040000021802 */ /* 0x000fe40000000f00 */
[----:B------:R-:W-:Y:S02]  /*137f0*/  LOP3.LUT R12, R12, 0x1, RZ, 0xc0, !PT ;  /* 0x000000010c0c7812 */ /* 0x000fe400078ec0ff */
[----:B------:R-:W-:Y:S02]  /*13800*/  PRMT R9, RZ, 0x7610, R9 ;  /* 0x00007610ff097816 */ /* 0x000fe40000000009 */
[----:B0-----:R-:W-:-:S04]  /*13810*/  @P1 LEA R2, R3, R2, 0x18 ;  /* 0x0000000203021211 */ /* 0x001fc800078ec0ff */
[----:B------:R0:W-:Y:S01]  /*13820*/  @P1 SYNCS.ARRIVE.TRANS64.A1T0 RZ, [R2+URZ+0x38], RZ ;  /* 0x000038ff02ff19a7 */ /* 0x0001e2000810003f */
[----:B------:R-:W-:Y:S02]  /*13830*/  ISETP.NE.U32.AND P1, PT, R0, 0x1, PT ;  /* 0x000000010000780c */ /* 0x000fe40003f25070 */
[----:B------:R-:W-:Y:S02]  /*13840*/  SEL R0, RZ, 0x1, !P0 ;  /* 0x00000001ff007807 */ /* 0x000fe40004000000 */
[----:B------:R-:W-:-:S04]  /*13850*/  ISETP.GT.U32.AND P1, PT, R11, 0x1, !P1 ;  /* 0x000000010b00780c */ /* 0x000fc80004f24070 */
[----:B0-----:R-:W-:-:S04]  /*13860*/  SEL R2, RZ, 0x1, !P1 ;  /* 0x00000001ff027807 */ /* 0x001fc80004800000 */
[--C-:B------:R-:W-:Y:S02]  /*13870*/  LOP3.LUT R13, R2, R13, R0.reuse, 0x96, !PT ;  /* 0x0000000d020d7212 */ /* 0x100fe400078e9600 */
[----:B------:R-:W-:Y:S02]  /*13880*/  PRMT R0, RZ, 0x7610, R0 ;  /* 0x00007610ff007816 */ /* 0x000fe40000000000 */
[----:B---3--:R-:W-:-:S04]  /*13890*/  IADD3 R16, P2, R16, UR30, RZ ;  /* 0x0000001e10107c10 */ /* 0x008fc8000ff5e0ff */
[----:B--2---:R-:W-:Y:S01]  /*138a0*/  IADD3.X R18, R18, UR7, RZ, P2, !PT ;  /* 0x0000000712127c10 */ /* 0x004fe200097fe4ff */
[----:B------:R0:W-:Y:S01]  /*138b0*/  STL [R1+0x54], R16 ;  /* 0x0000541001007387 */ /* 0x0001e20000100800 */
[----:B------:R-:W-:-:S03]  /*138c0*/  ISETP.GE.U32.AND P2, PT, R16, UR8, PT ;  /* 0x0000000810007c0c */ /* 0x000fc6000bf46070 */
[----:B------:R0:W-:Y:S01]  /*138d0*/  STL [R1+0x50], R18 ;  /* 0x0000501201007387 */ /* 0x0001e20000100800 */
[----:B------:R-:W-:-:S13]  /*138e0*/  ISETP.GE.U32.AND.EX P0, PT, R18, UR9, PT, P2 ;  /* 0x0000000912007c0c */ /* 0x000fda000bf06120 */
[----:B0-----:R-:W-:Y:S05]  /*138f0*/  @P0 BRA `(.L_x_293) ;  /* 0x0000000400500947 */ /* 0x001fea0003800000 */
[----:B------:R-:W-:Y:S01]  /*13900*/  ULDC.64 UR8, c[0x0][0x628] ;  /* 0x00018a0000087ab9 */ /* 0x000fe20000000a00 */
[----:B------:R-:W0:Y:S01]  /*13910*/  S2R R14, SR_CTAID.X ;  /* 0x00000000000e7919 */ /* 0x000e220000002500 */
[----:B------:R-:W-:Y:S01]  /*13920*/  ISETP.NE.U32.AND P0, PT, RZ, UR8, PT ;  /* 0x00000008ff007c0c */ /* 0x000fe2000bf05070 */
[----:B------:R-:W-:Y:S01]  /*13930*/  ULDC UR11, c[0x0][0x630] ;  /* 0x00018c00000b7ab9 */ /* 0x000fe20000000800 */
[----:B------:R-:W-:Y:S01]  /*13940*/  IMAD.MOV.U32 R2, RZ, RZ, R16 ;  /* 0x000000ffff027224 */ /* 0x000fe200078e0010 */
[----:B------:R-:W1:Y:S01]  /*13950*/  S2R R0, SR_CTAID.Y ;  /* 0x0000000000007919 */ /* 0x000e620000002600 */
[----:B------:R-:W-:Y:S01]  /*13960*/  ISETP.NE.AND.EX P0, PT, RZ, UR9, PT, P0 ;  /* 0x00000009ff007c0c */ /* 0x000fe2000bf05300 */
[----:B------:R-:W-:-:S12]  /*13970*/  IMAD.MOV.U32 R3, RZ, RZ, R18 ;  /* 0x000000ffff037224 */ /* 0x000fd800078e0012 */
[----:B------:R-:W-:Y:S05]  /*13980*/  @!P0 BRA `(.L_x_294) ;  /* 0x0000000000288947 */ /* 0x000fea0003800000 */
[----:B------:R-:W-:Y:S02]  /*13990*/  ULDC UR10, c[0x0][0x634] ;  /* 0x00018d00000a7ab9 */ /* 0x000fe40000000800 */
[----:B------:R-:W-:-:S05]  /*139a0*/  IADD3 R7, P0, R16, UR10, RZ ;  /* 0x0000000a10077c10 */ /* 0x000fca000ff1e0ff */
[----:B------:R-:W-:-:S04]  /*139b0*/  IMAD.X R15, RZ, RZ, R18, P0 ;  /* 0x000000ffff0f7224 */ /* 0x000fc800000e0612 */
[----:B------:R-:W-:-:S04]  /*139c0*/  IMAD.WIDE.U32 R4, R15, UR8, RZ ;  /* 0x000000080f047c25 */ /* 0x000fc8000f8e00ff */
[----:B------:R-:W-:-:S04]  /*139d0*/  IMAD.WIDE.U32 R4, P0, R7, UR9, R4 ;  /* 0x0000000907047c25 */ /* 0x000fc8000f800004 */
[----:B------:R-:W-:-:S04]  /*139e0*/  IMAD.WIDE.U32 R6, R7, UR8, RZ ;  /* 0x0000000807067c25 */ /* 0x000fc8000f8e00ff */
[----:B------:R-:W-:Y:S01]  /*139f0*/  IMAD.X R3, RZ, RZ, RZ, P0 ;  /* 0x000000ffff037224 */ /* 0x000fe200000e06ff */
[----:B------:R-:W-:Y:S01]  /*13a00*/  IADD3 RZ, P0, R7, R4, RZ ;  /* 0x0000000407ff7210 */ /* 0x000fe20007f1e0ff */
[----:B------:R-:W-:-:S04]  /*13a10*/  IMAD.MOV.U32 R2, RZ, RZ, R5 ;  /* 0x000000ffff027224 */ /* 0x000fc800078e0005 */
[----:B------:R-:W-:-:S08]  /*13a20*/  IMAD.WIDE.U32.X R2, R15, UR9, R2, P0 ;  /* 0x000000090f027c25 */ /* 0x000fd000080e0402 */
.L_x_294:
[--C-:B------:R-:W-:Y:S01]  /*13a30*/  SHF.R.U64 R6, R2, UR11, R3.reuse ;  /* 0x0000000b02067c19 */ /* 0x100fe20008001203 */
[----:B------:R-:W-:Y:S01]  /*13a40*/  ULDC.64 UR8, c[0x0][0x620] ;  /* 0x0001880000087ab9 */ /* 0x000fe20000000a00 */
[----:B------:R-:W-:Y:S01]  /*13a50*/  SHF.R.U32.HI R2, RZ, UR11, R3 ;  /* 0x0000000bff027c19 */ /* 0x000fe20008011603 */
[----:B------:R-:W-:Y:S01]  /*13a60*/  IMAD.MOV.U32 R3, RZ, RZ, R18 ;  /* 0x000000ffff037224 */ /* 0x000fe200078e0012 */
[----:B------:R-:W-:Y:S01]  /*13a70*/  IADD3 R5, P0, RZ, -R6, RZ ;  /* 0x80000006ff057210 */ /* 0x000fe20007f1e0ff */
[----:B------:R-:W2:Y:S01]  /*13a80*/  LDC R21, c[0x0][0x144] ;  /* 0x00005100ff157b82 */ /* 0x000ea20000000800 */
[----:B0-----:R-:W-:Y:S01]  /*13a90*/  I2FP.F32.U32 R7, R14 ;  /* 0x0000000e00077245 */ /* 0x001fe20000201000 */
[----:B------:R-:W-:Y:S01]  /*13aa0*/  ULDC.64 UR14, c[0x0][0x640] ;  /* 0x00019000000e7ab9 */ /* 0x000fe20000000a00 */
[----:B------:R-:W-:Y:S01]  /*13ab0*/  ULDC UR10, c[0x0][0x608] ;  /* 0x00018200000a7ab9 */ /* 0x000fe20000000800 */
[----:B------:R-:W-:Y:S01]  /*13ac0*/  IMAD.X R2, RZ, RZ, ~R2, P0 ;  /* 0x000000ffff027224 */ /* 0x000fe200000e0e02 */
[----:B------:R-:W-:-:S03]  /*13ad0*/  ISETP.NE.U32.AND P0, PT, RZ, UR14, PT ;  /* 0x0000000eff007c0c */ /* 0x000fc6000bf05070 */
[----:B------:R-:W-:Y:S01]  /*13ae0*/  IMAD R4, R2, UR8, RZ ;  /* 0x0000000802047c24 */ /* 0x000fe2000f8e02ff */
[----:B------:R-:W0:Y:S01]  /*13af0*/  LDC R17, c[0x0][0x148] ;  /* 0x00005200ff117b82 */ /* 0x000e220000000800 */
[----:B------:R-:W-:Y:S01]  /*13b00*/  IMAD.MOV.U32 R2, RZ, RZ, R16 ;  /* 0x000000ffff027224 */ /* 0x000fe200078e0010 */
[----:B------:R-:W-:-:S03]  /*13b10*/  ISETP.NE.AND.EX P0, PT, RZ, UR15, PT, P0 ;  /* 0x0000000fff007c0c */ /* 0x000fc6000bf05300 */
[----:B------:R-:W-:Y:S01]  /*13b20*/  IMAD.WIDE.U32 R2, R5, UR8, R2 ;  /* 0x0000000805027c25 */ /* 0x000fe2000f8e0002 */
[----:B------:R-:W-:-:S03]  /*13b30*/  ULDC UR8, c[0x0][0x150] ;  /* 0x0000540000087ab9 */ /* 0x000fc60000000800 */
[----:B------:R-:W-:Y:S02]  /*13b40*/  IMAD R5, R5, UR9, R4 ;  /* 0x0000000905057c24 */ /* 0x000fe4000f8e0204 */
[----:B------:R-:W-:Y:S01]  /*13b50*/  FMUL R4, R7, UR8 ;  /* 0x0000000807047c20 */ /* 0x000fe20008400000 */
[----:B------:R-:W-:Y:S01]  /*13b60*/  ULDC UR8, c[0x0][0x618] ;  /* 0x0001860000087ab9 */ /* 0x000fe20000000800 */
[----:B------:R-:W-:Y:S01]  /*13b70*/  ULDC UR9, c[0x0][0x154] ;  /* 0x0000550000097ab9 */ /* 0x000fe20000000800 */
[----:B------:R-:W-:-:S03]  /*13b80*/  IMAD.IADD R3, R3, 0x1, R5 ;  /* 0x0000000103037824 */ /* 0x000fc600078e0205 */
[----:B------:R-:W3:Y:S02]  /*13b90*/  F2I.U32.TRUNC.NTZ R4, R4 ;  /* 0x0000000400047305 */ /* 0x000ee4000020f000 */
[----:B------:R-:W-:Y:S02]  /*13ba0*/  SHF.R.U64 R7, R2, UR8, R3 ;  /* 0x0000000802077c19 */ /* 0x000fe40008001203 */
[----:B-1----:R-:W-:-:S05]  /*13bb0*/  I2FP.F32.U32 R2, R0 ;  /* 0x0000000000027245 */ /* 0x002fca0000201000 */
[----:B------:R-:W-:Y:S01]  /*13bc0*/  FMUL R18, R2, UR9 ;  /* 0x0000000902127c20 */ /* 0x000fe20008400000 */
[----:B------:R-:W-:Y:S01]  /*13bd0*/  SHF.R.U32.HI R2, RZ, UR8, R3 ;  /* 0x00000008ff027c19 */ /* 0x000fe20008011603 */
[----:B------:R-:W-:-:S03]  /*13be0*/  ULDC UR8, c[0x0][0x658] ;  /* 0x0001960000087ab9 */ /* 0x000fc60000000800 */
[--C-:B------:R-:W-:Y:S01]  /*13bf0*/  SHF.R.U64 R16, R7, UR10, R2.reuse ;  /* 0x0000000a07107c19 */ /* 0x100fe20008001202 */
[----:B------:R-:W1:Y:S01]  /*13c00*/  F2I.U32.TRUNC.NTZ R18, R18 ;  /* 0x0000001200127305 */ /* 0x000e62000020f000 */
[----:B------:R-:W-:Y:S01]  /*13c10*/  SHF.R.U32.HI R3, RZ, UR10, R2 ;  /* 0x0000000aff037c19 */ /* 0x000fe20008011602 */
[----:B---3--:R-:W-:-:S03]  /*13c20*/  IMAD.MOV R4, RZ, RZ, -R4 ;  /* 0x000000ffff047224 */ /* 0x008fc600078e0a04 */
[--C-:B------:R-:W-:Y:S01]  /*13c30*/  SHF.R.U64 R15, R16, UR8, R3.reuse ;  /* 0x00000008100f7c19 */ /* 0x100fe20008001203 */
[----:B--2---:R-:W-:Y:S01]  /*13c40*/  IMAD R14, R21, R4, R14 ;  /* 0x00000004150e7224 */ /* 0x004fe200078e020e */
[----:B------:R-:W-:-:S03]  /*13c50*/  SHF.R.U32.HI R19, RZ, UR8, R3 ;  /* 0x00000008ff137c19 */ /* 0x000fc60008011603 */
[----:B------:R-:W-:Y:S02]  /*13c60*/  IMAD.MOV.U32 R2, RZ, RZ, R15 ;  /* 0x000000ffff027224 */ /* 0x000fe400078e000f */
[----:B------:R-:W-:Y:S01]  /*13c70*/  IMAD.MOV.U32 R3, RZ, RZ, R19 ;  /* 0x000000ffff037224 */ /* 0x000fe200078e0013 */
[----:B------:R-:W-:Y:S06]  /*13c80*/  @!P0 BRA `(.L_x_295) ;  /* 0x0000000000288947 */ /* 0x000fec0003800000 */
[----:B------:R-:W-:Y:S02]  /*13c90*/  ULDC UR8, c[0x0][0x64c] ;  /* 0x0001930000087ab9 */ /* 0x000fe40000000800 */
[----:B------:R-:W-:-:S05]  /*13ca0*/  IADD3 R3, P0, R15, UR8, RZ ;  /* 0x000000080f037c10 */ /* 0x000fca000ff1e0ff */
[----:B------:R-:W-:-:S04]  /*13cb0*/  IMAD.X R19, RZ, RZ, R19, P0 ;  /* 0x000000ffff137224 */ /* 0x000fc800000e0613 */
[----:B------:R-:W-:-:S04]  /*13cc0*/  IMAD.WIDE.U32 R4, R19, UR14, RZ ;  /* 0x0000000e13047c25 */ /* 0x000fc8000f8e00ff */
[----:B------:R-:W-:-:S04]  /*13cd0*/  IMAD.WIDE.U32 R4, P0, R3, UR15, R4 ;  /* 0x0000000f03047c25 */ /* 0x000fc8000f800004 */
[----:B------:R-:W-:-:S04]  /*13ce0*/  IMAD.WIDE.U32 R2, R3, UR14, RZ ;  /* 0x0000000e03027c25 */ /* 0x000fc8000f8e00ff */
[----:B------:R-:W-:Y:S01]  /*13cf0*/  IMAD.MOV.U32 R2, RZ, RZ, R5 ;  /* 0x000000ffff027224 */ /* 0x000fe200078e0005 */
[----:B------:R-:W-:Y:S01]  /*13d00*/  IADD3 RZ, P1, R3, R4, RZ ;  /* 0x0000000403ff7210 */ /* 0x000fe20007f3e0ff */
[----:B------:R-:W-:-:S04]  /*13d10*/  IMAD.X R3, RZ, RZ, RZ, P0 ;  /* 0x000000ffff037224 */ /* 0x000fc800000e06ff */
[----:B------:R-:W-:-:S08]  /*13d20*/  IMAD.WIDE.U32.X R2, R19, UR15, R2, P1 ;  /* 0x0000000f13027c25 */ /* 0x000fd000088e0402 */
.L_x_295:
[----:B------:R-:W-:Y:S01]  /*13d30*/  ULDC UR8, c[0x0][0x648] ;  /* 0x0001920000087ab9 */ /* 0x000fe20000000800 */
[----:B-1----:R-:W-:Y:S01]  /*13d40*/  IMAD.MOV R18, RZ, RZ, -R18 ;  /* 0x000000ffff127224 */ /* 0x002fe200078e0a12 */
[----:B------:R-:W-:Y:S01]  /*13d50*/  SHF.R.U64 R3, R2, UR8, R3 ;  /* 0x0000000802037c19 */ /* 0x000fe20008001203 */
[----:B------:R-:W-:Y:S01]  /*13d60*/  ULDC UR8, c[0x0][0x638] ;  /* 0x00018e0000087ab9 */ /* 0x000fe20000000800 */
[----:B------:R-:W-:Y:S01]  /*13d70*/  LOP3.LUT R16, R16, UR6, RZ, 0xc0, !PT ;  /* 0x0000000610107c12 */ /* 0x000fe2000f8ec0ff */
[----:B0-----:R-:W-:Y:S01]  /*13d80*/  @P3 IMAD R14, R17, R18, R0 ;  /* 0x00000012110e3224 */ /* 0x001fe200078e0200 */
[----:B------:R-:W-:Y:S01]  /*13d90*/  LOP3.LUT R2, R7, UR4, RZ, 0xc0, !PT ;  /* 0x0000000407027c12 */ /* 0x000fe2000f8ec0ff */
[----:B------:R-:W-:Y:S01]  /*13da0*/  IMAD.MOV R0, RZ, RZ, -R3 ;  /* 0x000000ffff007224 */ /* 0x000fe200078e0a03 */
[----:B------:R-:W-:Y:S01]  /*13db0*/  ULDC UR9, c[0x0][0x610] ;  /* 0x0001840000097ab9 */ /* 0x000fe20000000800 */
[----:B------:R-:W-:Y:S02]  /*13dc0*/  IMAD R3, R3, UR5, R16 ;  /* 0x0000000503037c24 */ /* 0x000fe4000f8e0210 */
[----:B------:R-:W-:Y:S01]  /*13dd0*/  IMAD R15, R0, UR8, R15 ;  /* 0x00000008000f7c24 */ /* 0x000fe2000f8e020f */
[----:B------:R-:W-:Y:S01]  /*13de0*/  ULDC UR8, c[0x0][0x600] ;  /* 0x0001800000087ab9 */ /* 0x000fe20000000800 */
[----:B------:R-:W-:-:S02]  /*13df0*/  IMAD R14, R3, UR9, R14 ;  /* 0x00000009030e7c24 */ /* 0x000fc4000f8e020e */
[----:B------:R-:W-:Y:S02]  /*13e00*/  IMAD R15, R15, UR8, R2 ;  /* 0x000000080f0f7c24 */ /* 0x000fe4000f8e0202 */
[----:B------:R-:W-:-:S03]  /*13e10*/  IMAD.MOV.U32 R0, RZ, RZ, 0x1 ;  /* 0x00000001ff007424 */ /* 0x000fc600078e00ff */
[----:B------:R-:W-:Y:S02]  /*13e20*/  SEL R7, R15, R14, !P3 ;  /* 0x0000000e0f077207 */ /* 0x000fe40005800000 */
[----:B------:R-:W-:-:S07]  /*13e30*/  SEL R5, R14, R15, !P3 ;  /* 0x0000000f0e057207 */ /* 0x000fce0005800000 */
.L_x_293:
[----:B------:R-:W-:Y:S05]  /*13e40*/  BSYNC B1 ;  /* 0x0000000000017941 */ /* 0x000fea0003800000 */
.L_x_292:
[----:B------:R-:W-:-:S13]  /*13e50*/  LOP3.LUT P0, RZ, R0, 0xff, RZ, 0xc0, !PT ;  /* 0x000000ff00ff7812 */ /* 0x000fda000780c0ff */
[----:B------:R-:W-:Y:S05]  /*13e60*/  @P0 BRA `(.L_x_296) ;  /* 0xfffffff000f40947 */ /* 0x000fea000383ffff */
[----:B------:R-:W-:Y:S05]  /*13e70*/  BSYNC B0 ;  /* 0x0000000000007941 */ /* 0x000fea0003800000 */
.L_x_285:
[----:B------:R-:W-:-:S03]  /*13e80*/  UMOV UR8, 0xffffffff ;  /* 0xffffffff00087882 */ /* 0x000fc60000000000 */
[----:B------:R-:W-:Y:S05]  /*13e90*/  BRA.DIV UR8, `(.L_x_297) ;  /* 0x0000000208e87947 */ /* 0x000fea000b800000 */
[----:B------:R-:W-:-:S13]  /*13ea0*/  ELECT P0, URZ, PT ;  /* 0x00000000003f782f */ /* 0x000fda0003800000 */
.L_x_309:
[----:B------:R-:W-:Y:S04]  /*13eb0*/  BSSY B0, `(.L_x_298) ;  /* 0x000001c000007945 */ /* 0x000fe80003800000 */
[----:B------:R-:W-:Y:S05]  /*13ec0*/  @!P0 BRA `(.L_x_299) ;  /* 0x0000000000688947 */ /* 0x000fea0003800000 */
[----:B------:R-:W2:Y:S02]  /*13ed0*/  LDL R0, [R1+0x48] ;  /* 0x0000480001007983 */ /* 0x000ea40000100800 */
[----:B--2---:R-:W-:-:S13]  /*13ee0*/  R2UR UR8, R0 ;  /* 0x00000000000872ca */ /* 0x004fda00000e0000 */
[----:B------:R-:W-:-:S04]  /*13ef0*/  ULOP3.LUT UR8, UR8, 0x2, URZ, 0xfc, !UPT ;  /* 0x0000000208087892 */ /* 0x000fc8000f8efc3f */
[----:B------:R-:W-:-:S06]  /*13f00*/  UISETP.NE.AND UP0, UPT, UR8, 0x3, UPT ;  /* 0x000000030800788c */ /* 0x000fcc000bf05270 */
[----:B------:R-:W-:-:S13]  /*13f10*/  PLOP3.LUT P0, PT, PT, PT, UP0, 0x80, 0x0 ;  /* 0x000000000000781c */ /* 0x000fda0003f0f008 */
[----:B------:R-:W-:Y:S05]  /*13f20*/  @!P0 BRA `(.L_x_300) ;  /* 0x0000000000048947 */ /* 0x000fea0003800000 */
[----:B------:R-:W-:Y:S01]  /*13f30*/  BPT.TRAP 0x1 ;  /* 0x000000040000795c */ /* 0x000fe20000300000 */
.L_x_300:
[----:B------:R-:W0:Y:S01]  /*13f40*/  S2R R3, SR_CgaCtaId ;  /* 0x0000000000037919 */ /* 0x000e220000008800 */
[----:B------:R-:W-:Y:S02]  /*13f50*/  MOV R0, 0x400 ;  /* 0x0000040000007802 */ /* 0x000fe40000000f00 */
[----:B------:R-:W-:Y:S02]  /*13f60*/  SHF.L.U32 R2, R13, 0x1f, RZ ;  /* 0x0000001f0d027819 */ /* 0x000fe400000006ff */
[----:B0-----:R-:W-:-:S05]  /*13f70*/  LEA R3, R3, R0, 0x18 ;  /* 0x0000000003037211 */ /* 0x001fca00078ec0ff */
[----:B------:R-:W-:-:S04]  /*13f80*/  VIADD R3, R3, 0x10 ;  /* 0x0000001003037836 */ /* 0x000fc80000000000 */
[C---:B------:R-:W-:Y:S02]  /*13f90*/  IMAD R5, R12.reuse, 0x8, R3 ;  /* 0x000000080c057824 */ /* 0x040fe400078e0203 */
[----:B------:R-:W-:Y:S02]  /*13fa0*/  VIADD R12, R12, 0x1 ;  /* 0x000000010c0c7836 */ /* 0x000fe40000000000 */
[----:B------:R-:W0:Y:S03]  /*13fb0*/  SYNCS.PHASECHK.TRANS64.TRYWAIT P0, [R5+URZ], R2 ;  /* 0x00000002050075a7 */ /* 0x000e26000800017f */
[----:B------:R-:W-:-:S04]  /*13fc0*/  ISETP.NE.AND P1, PT, R12, 0x2, PT ;  /* 0x000000020c00780c */ /* 0x000fc80003f25270 */
[----:B------:R-:W-:Y:S02]  /*13fd0*/  SEL R0, RZ, 0x1, P1 ;  /* 0x00000001ff007807 */ /* 0x000fe40000800000 */
[----:B------:R-:W-:Y:S02]  /*13fe0*/  SEL R12, R12, RZ, P1 ;  /* 0x000000ff0c0c7207 */ /* 0x000fe40000800000 */
[----:B------:R-:W-:Y:S01]  /*13ff0*/  LOP3.LUT R0, R13, R0, RZ, 0x3c, !PT ;  /* 0x000000000d007212 */ /* 0x000fe200078e3cff */
[----:B0-----:R-:W-:Y:S06]  /*14000*/  @!P0 BRA `(.L_x_301) ;  /* 0x0000000000ac8947 */ /* 0x001fec0003800000 */
.L_x_310:
[----:B------:R-:W-:Y:S01]  /*14010*/  IMAD R3, R12, 0x8, R3 ;  /* 0x000000080c037824 */ /* 0x000fe200078e0203 */
[----:B------:R-:W-:-:S07]  /*14020*/  SHF.L.U32 R0, R0, 0x1f, RZ ;  /* 0x0000001f00007819 */ /* 0x000fce00000006ff */
.L_x_302:
[----:B-1----:R1:W2:Y:S02]  /*14030*/  SYNCS.PHASECHK.TRANS64.TRYWAIT P0, [R3+URZ], R0 ;  /* 0x00000000030075a7 */ /* 0x0022a4000800017f */
[----:B--2---:R-:W-:Y:S05]  /*14040*/  @!P0 NANOSLEEP.SYNCS 0x989680 ;  /* 0x009896800000895d */ /* 0x004fea0003900000 */
[----:B------:R-:W2:Y:S02]  /*14050*/  @!P0 SYNCS.PHASECHK.TRANS64 P0, [R3+URZ], R0 ;  /* 0x00000000030085a7 */ /* 0x000ea4000800007f */
[----:B--2---:R-:W-:Y:S05]  /*14060*/  @!P0 BRA `(.L_x_302) ;  /* 0xfffffffc00f08947 */ /* 0x004fea000383ffff */
.L_x_299:
[----:B------:R-:W-:Y:S05]  /*14070*/  BSYNC B0 ;  /* 0x0000000000007941 */ /* 0x000fea0003800000 */
.L_x_298:
[----:B------:R-:W-:Y:S05]  /*14080*/  EXIT ;  /* 0x000000000000794d */ /* 0x000fea0003800000 */
.L_x_21:
[----:B--2---:R-:W-:-:S04]  /*14090*/  IMAD.U32 R3, RZ, RZ, UR6 ;  /* 0x00000006ff037e24 */ /* 0x004fc8000f8e00ff */
[----:B------:R2:W4:Y:S03]  /*140a0*/  SYNCS.PHASECHK.TRANS64.TRYWAIT P0, [R3+URZ], R0 ;  /* 0x00000000030075a7 */ /* 0x000526000800017f */
[----:B----4-:R-:W-:Y:S05]  /*140b0*/  @!P0 NANOSLEEP.SYNCS 0x989680 ;  /* 0x009896800000895d */ /* 0x010fea0003900000 */
[----:B------:R-:W4:Y:S02]  /*140c0*/  @!P0 SYNCS.PHASECHK.TRANS64 P0, [R3+URZ], R0 ;  /* 0x00000000030085a7 */ /* 0x000f24000800007f */
[----:B----4-:R-:W-:Y:S05]  /*140d0*/  @!P0 BRA `(.L_x_21) ;  /* 0xfffffffc00ec8947 */ /* 0x010fea000383ffff */
[----:B------:R-:W-:Y:S05]  /*140e0*/  BRA `(.L_x_20) ;  /* 0xfffffedc00747947 */ /* 0x000fea000383ffff */
.L_x_27:
[----:B-----5:R2:W-:Y:S02]  /*140f0*/  STL [R1+0x6c], R0 ;  /* 0x00006c0001007387 */ /* 0x0205e40000100800 */
[----:B--2---:R-:W-:-:S04]  /*14100*/  IMAD.U32 R0, RZ, RZ, UR8 ;  /* 0x00000008ff007e24 */ /* 0x004fc8000f8e00ff */
[----:B------:R2:W4:Y:S03]  /*14110*/  SYNCS.PHASECHK.TRANS64.TRYWAIT P0, [R0+URZ], R228 ;  /* 0x000000e4000075a7 */ /* 0x000526000800017f */
[----:B----4-:R-:W-:Y:S05]  /*14120*/  @!P0 NANOSLEEP.SYNCS 0x989680 ;  /* 0x009896800000895d */ /* 0x010fea0003900000 */
[----:B------:R2:W4:Y:S02]  /*14130*/  @!P0 SYNCS.PHASECHK.TRANS64 P0, [R0+URZ], R228 ;  /* 0x000000e4000085a7 */ /* 0x000524000800007f */
[----:B--2---:R2:W5:Y:S02]  /*14140*/  LDL.LU R0, [R1+0x6c] ;  /* 0x00006c0001007983 */ /* 0x0045640000300800 */
[----:B--2-4-:R-:W-:Y:S05]  /*14150*/  @!P0 BRA `(.L_x_27) ;  /* 0xfffffffc00e48947 */ /* 0x014fea000383ffff */
[----:B------:R-:W-:Y:S05]  /*14160*/  BRA `(.L_x_26) ;  /* 0xffffff1000687947 */ /* 0x000fea000383ffff */
.L_x_286:
[----:B------:R-:W-:Y:S01]  /*14170*/  BSSY B1, `(.L_x_303) ;  /* 0x0000006000017945 */ /* 0x000fe20003800000 */
[----:B------:R-:W-:-:S07]  /*14180*/  IMAD.MOV.U32 R0, RZ, RZ, -0x1 ;  /* 0xffffffffff007424 */ /* 0x000fce00078e00ff */
[----:B------:R-:W-:Y:S05]  /*14190*/  WARPSYNC.COLLECTIVE R0, `(.L_x_304) ;  /* 0x00000000000c7348 */ /* 0x000fea0003c00000 */
[----:B------:R-:W-:Y:S02]  /*141a0*/  ELECT P0, UR62, PT ;  /* 0x00000000003e782f */ /* 0x000fe40003800000 */
[----:B------:R-:W-:Y:S01]  /*141b0*/  MOV R0, UR62 ;  /* 0x0000003e00007c02 */ /* 0x000fe20008000f00 */
[----:B------:R-:W-:Y:S10]  /*141c0*/  ENDCOLLECTIVE ;  /* 0x000000000000791b */ /* 0x000ff40003800000 */
.L_x_304:
[----:B------:R-:W-:Y:S05]  /*141d0*/  BSYNC B1 ;  /* 0x0000000000017941 */ /* 0x000fea0003800000 */
.L_x_303:
[----:B------:R-:W-:Y:S05]  /*141e0*/  BRA `(.L_x_305) ;  /* 0xfffffff000207947 */ /* 0x000fea000383ffff */
.L_x_289:
[----:B0-----:R0:W2:Y:S02]  /*141f0*/  SYNCS.PHASECHK.TRANS64.TRYWAIT P0, [R15+URZ+0x10], R4 ;  /* 0x000010040f0075a7 */ /* 0x0010a4000800017f */
[----:B--2---:R-:W-:Y:S05]  /*14200*/  @!P0 NANOSLEEP.SYNCS 0x989680 ;  /* 0x009896800000895d */ /* 0x004fea0003900000 */
[----:B------:R-:W2:Y:S02]  /*14210*/  @!P0 SYNCS.PHASECHK.TRANS64 P0, [R15+URZ+0x10], R4 ;  /* 0x000010040f0085a7 */ /* 0x000ea4000800007f */
[----:B--2---:R-:W-:Y:S05]  /*14220*/  @!P0 BRA `(.L_x_289) ;  /* 0xfffffffc00f08947 */ /* 0x004fea000383ffff */
[----:B------:R-:W-:Y:S05]  /*14230*/  BRA `(.L_x_306) ;  /* 0xfffffff000607947 */ /* 0x000fea000383ffff */
.L_x_297:
[----:B------:R-:W-:Y:S01]  /*14240*/  BSSY B0, `(.L_x_307) ;  /* 0x0000006000007945 */ /* 0x000fe20003800000 */
[----:B------:R-:W-:-:S07]  /*14250*/  IMAD.MOV.U32 R0, RZ, RZ, -0x1 ;  /* 0xffffffffff007424 */ /* 0x000fce00078e00ff */
[----:B------:R-:W-:Y:S05]  /*14260*/  WARPSYNC.COLLECTIVE R0, `(.L_x_308) ;  /* 0x00000000000c7348 */ /* 0x000fea0003c00000 */
[----:B------:R-:W-:Y:S02]  /*14270*/  ELECT P0, UR62, PT ;  /* 0x00000000003e782f */ /* 0x000fe40003800000 */
[----:B------:R-:W-:Y:S01]  /*14280*/  MOV R0, UR62 ;  /* 0x0000003e00007c02 */ /* 0x000fe20008000f00 */
[----:B------:R-:W-:Y:S10]  /*14290*/  ENDCOLLECTIVE ;  /* 0x000000000000791b */ /* 0x000ff40003800000 */
.L_x_308:
[----:B------:R-:W-:Y:S05]  /*142a0*/  BSYNC B0 ;  /* 0x0000000000007941 */ /* 0x000fea0003800000 */
.L_x_307:
[----:B------:R-:W-:Y:S05]  /*142b0*/  BRA `(.L_x_309) ;  /* 0xfffffff800fc7947 */ /* 0x000fea000383ffff */
.L_x_301:
[----:B0-----:R0:W1:Y:S02]  /*142c0*/  SYNCS.PHASECHK.TRANS64.TRYWAIT P0, [R5+URZ], R2 ;  /* 0x00000002050075a7 */ /* 0x001064000800017f */
[----:B-1----:R-:W-:Y:S05]  /*142d0*/  @!P0 NANOSLEEP.SYNCS 0x989680 ;  /* 0x009896800000895d */ /* 0x002fea0003900000 */
[----:B------:R-:W1:Y:S02]  /*142e0*/  @!P0 SYNCS.PHASECHK.TRANS64 P0, [R5+URZ], R2 ;  /* 0x00000002050085a7 */ /* 0x000e64000800007f */
[----:B-1----:R-:W-:Y:S05]  /*142f0*/  @!P0 BRA `(.L_x_301) ;  /* 0xfffffffc00f08947 */ /* 0x002fea000383ffff */
[----:B------:R-:W-:Y:S05]  /*14300*/  BRA `(.L_x_310) ;  /* 0xfffffffc00407947 */ /* 0x000fea000383ffff */
.L_x_311:
[----:B------:R-:W-:-:S00]  /*14310*/  BRA `(.L_x_311) ;  /* 0xfffffffc00fc7947 */ /* 0x000fc0000383ffff */
[----:B------:R-:W-:-:S00]  /*14320*/  NOP ;  /* 0x0000000000007918 */ /* 0x000fc00000000000 */
        /* <DEDUP_REMOVED lines=13> */
.L_x_312:


//--------------------- .nv.shared._ZN7cutlass13device_kernelINS_4gemm6kernel13GemmUniversalIN4cute5tupleIJiiiiEEENS1_10collective13CollectiveMmaINS1_37MainloopSm90TmaGmmaWarpSpecializedFP8ILi2ENS5_IJNS4_1CILi2EEENSA_ILi1EEESC_EEENS1_35KernelTmaWarpSpecializedCooperativeEEENS5_IJNSA_ILi128EEENSA_ILi240EEENSA_ILi256EEEEEENS_12float_e4m3_tENS5_IJlSC_lEEESK_SL_NS4_8TiledMMAINS4_8MMA_AtomIJNS4_4SM904GMMA30MMA_64x16x32_F32E4M3E4M3_SS_TNILNSP_7ScaleInE1ELSR_1EEEEEENS4_6LayoutISD_NS5_IJSC_NSA_ILi0EEESV_EEEEENS5_IJNS4_10UnderscoreESY_SY_EEEEENS4_13SM90_TMA_LOADENS4_14ComposedLayoutINS4_7SwizzleILi3ELi4ELi3EEENS4_18smem_ptr_flag_bitsILi8EEENSU_INS5_IJNSA_ILi8EEESG_EEENS5_IJSG_SC_EEEEEEEvNS4_8identityENS4_23SM90_TMA_LOAD_MULTICASTES1B_vS1C_EENS_8epilogue10collective6detail29Sm90TmaWarpSpecializedAdapterINS1G_15DefaultEpilogueISK_SL_SL_NS1F_6thread17LinearCombinationISK_Li1EffLNS1K_9ScaleType4KindE0ELNS_15FloatRoundStyleE2ESK_EENS1_15EpilogueDefaultEEEEEvvEEEEvNT_6ParamsE --------------------------
	.section	.nv.shared._ZN7cutlass13device_kernelINS_4gemm6kernel13GemmUniversalIN4cute5tupleIJiiiiEEENS1_10collective13CollectiveMmaINS1_37MainloopSm90TmaGmmaWarpSpecializedFP8ILi2ENS5_IJNS4_1CILi2EEENSA_ILi1EEESC_EEENS1_35KernelTmaWarpSpecializedCooperativeEEENS5_IJNSA_ILi128EEENSA_ILi240EEENSA_ILi256EEEEEENS_12float_e4m3_tENS5_IJlSC_lEEESK_SL_NS4_8TiledMMAINS4_8MMA_AtomIJNS4_4SM904GMMA30MMA_64x16x32_F32E4M3E4M3_SS_TNILNSP_7ScaleInE1ELSR_1EEEEEENS4_6LayoutISD_NS5_IJSC_NSA_ILi0EEESV_EEEEENS5_IJNS4_10UnderscoreESY_SY_EEEEENS4_13SM90_TMA_LOADENS4_14ComposedLayoutINS4_7SwizzleILi3ELi4ELi3EEENS4_18smem_ptr_flag_bitsILi8EEENSU_INS5_IJNSA_ILi8EEESG_EEENS5_IJSG_SC_EEEEEEEvNS4_8identityENS4_23SM90_TMA_LOAD_MULTICASTES1B_vS1C_EENS_8epilogue10collective6detail29Sm90TmaWarpSpecializedAdapterINS1G_15DefaultEpilogueISK_SL_SL_NS1F_6thread17LinearCombinationISK_Li1EffLNS1K_9ScaleType4KindE0ELNS_15FloatRoundStyleE2ESK_EENS1_15EpilogueDefaultEEEEEvvEEEEvNT_6ParamsE,"aw",@nobits
	.sectionflags	@""
	.align	16
	.zero		1024


//--------------------- .nv.shared.reserved.0     --------------------------
	.section	.nv.shared.reserved.0,"aw",@nobits
	.weak		__nv_reservedSMEM_offset_0_alias
	.size		__nv_reservedSMEM_offset_0_alias, 0, 0
	.other		__nv_reservedSMEM_offset_0_alias,@"STO_CUDA_RESERVED_SHARED STV_DEFAULT"
__nv_reservedSMEM_offset_0_alias:
	.zero		0


//--------------------- .nv.global                --------------------------
	.section	.nv.global,"aw",@nobits
.nv.global:
	.type		_ZN40_INTERNAL_53dc084f_4_k_cu_a40794fd_169924cute1_E,@object
	.size		_ZN40_INTERNAL_53dc084f_4_k_cu_a40794fd_169924cute1_E,(_ZN40_INTERNAL_53dc084f_4_k_cu_a40794fd_169924cuda3std3__45__cpo6cbeginE - _ZN40_INTERNAL_53dc084f_4_k_cu_a40794fd_169924cute1_E)
_ZN40_INTERNAL_53dc084f_4_k_cu_a40794fd_169924cute1_E:
	.zero		1
	.type		_ZN40_INTERNAL_53dc084f_4_k_cu_a40794fd_169924cuda3std3__45__cpo6cbeginE,@object
	.size		_ZN40_INTERNAL_53dc084f_4_k_cu_a40794fd_169924cuda3std3__45__cpo6cbeginE,(_ZN40_INTERNAL_53dc084f_4_k_cu_a40794fd_169924cuda3std3__48in_placeE - _ZN40_INTERNAL_53dc084f_4_k_cu_a40794fd_169924cuda3std3__45__cpo6cbeginE)
_ZN40_INTERNAL_53dc084f_4_k_cu_a40794fd_169924cuda3std3__45__cpo6cbeginE:
	.zero		1
	.type		_ZN40_INTERNAL_53dc084f_4_k_cu_a40794fd_169924cuda3std3__48in_placeE,@object
	.size		_ZN40_INTERNAL_53dc084f_4_k_cu_a40794fd_169924cuda3std3__48in_placeE,(_ZN40_INTERNAL_53dc084f_4_k_cu_a40794fd_169924cuda3std6ranges3__45__cpo9iter_moveE - _ZN40_INTERNAL_53dc084f_4_k_cu_a40794fd_169924cuda3std3__48in_placeE)
_ZN40_INTERNAL_53dc084f_4_k_cu_a40794fd_169924cuda3std3__48in_placeE:
	.zero		1
	.type		_ZN40_INTERNAL_53dc084f_4_k_cu_a40794fd_169924cuda3std6ranges3__45__cpo9iter_moveE,@object
	.size		_ZN40_INTERNAL_53dc084f_4_k_cu_a40794fd_169924cuda3std6ranges3__45__cpo9iter_moveE,(_ZN40_INTERNAL_53dc084f_4_k_cu_a40794fd_169924cuda3std3__45__cpo5beginE - _ZN40_INTERNAL_53dc084f_4_k_cu_a40794fd_169924cuda3std6ranges3__45__cpo9iter_moveE)
_ZN40_INTERNAL_53dc084f_4_k_cu_a40794fd_169924cuda3std6ranges3__45__cpo9iter_moveE:
	.zero		1
	.type		_ZN40_INTERNAL_53dc084f_4_k_cu_a40794fd_169924cuda3std3__45__cpo5beginE,@object
	.size		_ZN40_INTERNAL_53dc084f_4_k_cu_a40794fd_169924cuda3std3__45__cpo5beginE,(_ZN40_INTERNAL_53dc084f_4_k_cu_a40794fd_169924cuda3std3__442_GLOBAL__N__53dc084f_4_k_cu_a40794fd_169926ignoreE - _ZN40_INTERNAL_53dc084f_4_k_cu_a40794fd_169924cuda3std3__45__cpo5beginE)
_ZN40_INTERNAL_53dc084f_4_k_cu_a40794fd_169924cuda3std3__45__cpo5beginE:
	.zero		1
	.type		_ZN40_INTERNAL_53dc084f_4_k_cu_a40794fd_169924cuda3std3__442_GLOBAL__N__53dc084f_4_k_cu_a40794fd_169926ignoreE,@object
	.size		_ZN40_INTERNAL_53dc084f_4_k_cu_a40794fd_169924cuda3std3__442_GLOBAL__N__53dc084f_4_k_cu_a40794fd_169926ignoreE,(_ZN40_INTERNAL_53dc084f_4_k_cu_a40794fd_169924cute7productE - _ZN40_INTERNAL_53dc084f_4_k_cu_a40794fd_169924cuda3std3__442_GLOBAL__N__53dc084f_4_k_cu_a40794fd_169926ignoreE)
_ZN40_INTERNAL_53dc084f_4_k_cu_a40794fd_169924cuda3std3__442_GLOBAL__N__53dc084f_4_k_cu_a40794fd_169926ignoreE:
	.zero		1
	.type		_ZN40_INTERNAL_53dc084f_4_k_cu_a40794fd_169924cute7productE,@object
	.size		_ZN40_INTERNAL_53dc084f_4_k_cu_a40794fd_169924cute7productE,(_ZN40_INTERNAL_53dc084f_4_k_cu_a40794fd_169924cuda3std3__45__cpo3endE - _ZN40_INTERNAL_53dc084f_4_k_cu_a40794fd_169924cute7productE)
_ZN40_INTERNAL_53dc084f_4_k_cu_a40794fd_169924cute7productE:
	.zero		1
	.type		_ZN40_INTERNAL_53dc084f_4_k_cu_a40794fd_169924cuda3std3__45__cpo3endE,@object
	.size		_ZN40_INTERNAL_53dc084f_4_k_cu_a40794fd_169924cuda3std3__45__cpo3endE,(_ZN40_INTERNAL_53dc084f_4_k_cu_a40794fd_169924cuda3std3__419piecewise_constructE - _ZN40_INTERNAL_53dc084f_4_k_cu_a40794fd_169924cuda3std3__45__cpo3endE)
_ZN40_INTERNAL_53dc084f_4_k_cu_a40794fd_169924cuda3std3__45__cpo3endE:
	.zero		1
	.type		_ZN40_INTERNAL_53dc084f_4_k_cu_a40794fd_169924cuda3std3__419piecewise_constructE,@object
	.size		_ZN40_INTERNAL_53dc084f_4_k_cu_a40794fd_169924cuda3std3__419piecewise_constructE,(_ZN40_INTERNAL_53dc084f_4_k_cu_a40794fd_169924cuda3std3__45__cpo4cendE - _ZN40_INTERNAL_53dc084f_4_k_cu_a40794fd_169924cuda3std3__419piecewise_constructE)
_ZN40_INTERNAL_53dc084f_4_k_cu_a40794fd_169924cuda3std3__419piecewise_constructE:
	.zero		1
	.type		_ZN40_INTERNAL_53dc084f_4_k_cu_a40794fd_169924cuda3std3__45__cpo4cendE,@object
	.size		_ZN40_INTERNAL_53dc084f_4_k_cu_a40794fd_169924cuda3std3__45__cpo4cendE,(_ZN40_INTERNAL_53dc084f_4_k_cu_a40794fd_169924cuda3std6ranges3__45__cpo4swapE - _ZN40_INTERNAL_53dc084f_4_k_cu_a40794fd_169924cuda3std3__45__cpo4cendE)
_ZN40_INTERNAL_53dc084f_4_k_cu_a40794fd_169924cuda3std3__45__cpo4cendE:
	.zero		1
	.type		_ZN40_INTERNAL_53dc084f_4_k_cu_a40794fd_169924cuda3std6ranges3__45__cpo4swapE,@object
	.size		_ZN40_INTERNAL_53dc084f_4_k_cu_a40794fd_169924cuda3std6ranges3__45__cpo4swapE,(.L_7 - _ZN40_INTERNAL_53dc084f_4_k_cu_a40794fd_169924cuda3std6ranges3__45__cpo4swapE)
_ZN40_INTERNAL_53dc084f_4_k_cu_a40794fd_169924cuda3std6ranges3__45__cpo4swapE:
	.zero		1
.L_7:


//--------------------- .nv.constant0._ZN7cutlass13device_kernelINS_4gemm6kernel13GemmUniversalIN4cute5tupleIJiiiiEEENS1_10collective13CollectiveMmaINS1_37MainloopSm90TmaGmmaWarpSpecializedFP8ILi2ENS5_IJNS4_1CILi2EEENSA_ILi1EEESC_EEENS1_35KernelTmaWarpSpecializedCooperativeEEENS5_IJNSA_ILi128EEENSA_ILi240EEENSA_ILi256EEEEEENS_12float_e4m3_tENS5_IJlSC_lEEESK_SL_NS4_8TiledMMAINS4_8MMA_AtomIJNS4_4SM904GMMA30MMA_64x16x32_F32E4M3E4M3_SS_TNILNSP_7ScaleInE1ELSR_1EEEEEENS4_6LayoutISD_NS5_IJSC_NSA_ILi0EEESV_EEEEENS5_IJNS4_10UnderscoreESY_SY_EEEEENS4_13SM90_TMA_LOADENS4_14ComposedLayoutINS4_7SwizzleILi3ELi4ELi3EEENS4_18smem_ptr_flag_bitsILi8EEENSU_INS5_IJNSA_ILi8EEESG_EEENS5_IJSG_SC_EEEEEEEvNS4_8identityENS4_23SM90_TMA_LOAD_MULTICASTES1B_vS1C_EENS_8epilogue10collective6detail29Sm90TmaWarpSpecializedAdapterINS1G_15DefaultEpilogueISK_SL_SL_NS1F_6thread17LinearCombinationISK_Li1EffLNS1K_9ScaleType4KindE0ELNS_15FloatRoundStyleE2ESK_EENS1_15EpilogueDefaultEEEEEvvEEEEvNT_6ParamsE --------------------------
	.section	.nv.constant0._ZN7cutlass13device_kernelINS_4gemm6kernel13GemmUniversalIN4cute5tupleIJiiiiEEENS1_10collective13CollectiveMmaINS1_37MainloopSm90TmaGmmaWarpSpecializedFP8ILi2ENS5_IJNS4_1CILi2EEENSA_ILi1EEESC_EEENS1_35KernelTmaWarpSpecializedCooperativeEEENS5_IJNSA_ILi128EEENSA_ILi240EEENSA_ILi256EEEEEENS_12float_e4m3_tENS5_IJlSC_lEEESK_SL_NS4_8TiledMMAINS4_8MMA_AtomIJNS4_4SM904GMMA30MMA_64x16x32_F32E4M3E4M3_SS_TNILNSP_7ScaleInE1ELSR_1EEEEEENS4_6LayoutISD_NS5_IJSC_NSA_ILi0EEESV_EEEEENS5_IJNS4_10UnderscoreESY_SY_EEEEENS4_13SM90_TMA_LOADENS4_14ComposedLayoutINS4_7SwizzleILi3ELi4ELi3EEENS4_18smem_ptr_flag_bitsILi8EEENSU_INS5_IJNSA_ILi8EEESG_EEENS5_IJSG_SC_EEEEEEEvNS4_8identityENS4_23SM90_TMA_LOAD_MULTICASTES1B_vS1C_EENS_8epilogue10collective6detail29Sm90TmaWarpSpecializedAdapterINS1G_15DefaultEpilogueISK_SL_SL_NS1F_6thread17LinearCombinationISK_Li1EffLNS1K_9ScaleType4KindE0ELNS_15FloatRoundStyleE2ESK_EENS1_15EpilogueDefaultEEEEEvvEEEEvNT_6ParamsE,"a",@progbits
	.sectionflags	@""
	.align	4
.nv.constant0._ZN7cutlass13device_kernelINS_4gemm6kernel13GemmUniversalIN4cute5tupleIJiiiiEEENS1_10collective13CollectiveMmaINS1_37MainloopSm90TmaGmmaWarpSpecializedFP8ILi2ENS5_IJNS4_1CILi2EEENSA_ILi1EEESC_EEENS1_35KernelTmaWarpSpecializedCooperativeEEENS5_IJNSA_ILi128EEENSA_ILi240EEENSA_ILi256EEEEEENS_12float_e4m3_tENS5_IJlSC_lEEESK_SL_NS4_8TiledMMAINS4_8MMA_AtomIJNS4_4SM904GMMA30MMA_64x16x32_F32E4M3E4M3_SS_TNILNSP_7ScaleInE1ELSR_1EEEEEENS4_6LayoutISD_NS5_IJSC_NSA_ILi0EEESV_EEEEENS5_IJNS4_10UnderscoreESY_SY_EEEEENS4_13SM90_TMA_LOADENS4_14ComposedLayoutINS4_7SwizzleILi3ELi4ELi3EEENS4_18smem_ptr_flag_bitsILi8EEENSU_INS5_IJNSA_ILi8EEESG_EEENS5_IJSG_SC_EEEEEEEvNS4_8identityENS4_23SM90_TMA_LOAD_MULTICASTES1B_vS1C_EENS_8epilogue10collective6detail29Sm90TmaWarpSpecializedAdapterINS1G_15DefaultEpilogueISK_SL_SL_NS1F_6thread17LinearCombinationISK_Li1EffLNS1K_9ScaleType4KindE0ELNS_15FloatRoundStyleE2ESK_EENS1_15EpilogueDefaultEEEEEvvEEEEvNT_6ParamsE:
	.zero		1664


//--------------------- SYMBOLS --------------------------

	.type		.nv.reservedSmem.offset0,@object
	.size		.nv.reservedSmem.offset0,0x4
